//
// Generated by NVIDIA NVVM Compiler
//
// Compiler Build ID: CL-36424714
// Cuda compilation tools, release 13.0, V13.0.88
// Based on NVVM 20.0.0
//

.version 9.0
.target sm_100
.address_size 64

	// .globl	default_function_kernel_1

.visible .entry default_function_kernel_1(
	.param .u64 .ptr .align 1 default_function_kernel_1_param_0,
	.param .u64 .ptr .align 1 default_function_kernel_1_param_1
)
.maxntid 64
{
	.reg .b32 	%r<5>;
	.reg .b32 	%f<5>;
	.reg .b64 	%rd<8>;

	ld.param.u64 	%rd1, [default_function_kernel_1_param_0];
	ld.param.u64 	%rd2, [default_function_kernel_1_param_1];
	cvta.to.global.u64 	%rd3, %rd1;
	cvta.to.global.u64 	%rd4, %rd2;
	mov.u32 	%r1, %ctaid.x;
	shl.b32 	%r2, %r1, 6;
	mov.u32 	%r3, %tid.x;
	or.b32  	%r4, %r2, %r3;
	mul.wide.u32 	%rd5, %r4, 4;
	add.s64 	%rd6, %rd4, %rd5;
	ld.global.nc.f32 	%f1, [%rd6];
	cos.approx.f32 	%f2, %f1;
	mul.f32 	%f3, %f2, 0f3FB8AA3B;
	ex2.approx.f32 	%f4, %f3;
	add.s64 	%rd7, %rd3, %rd5;
	st.global.f32 	[%rd7], %f4;
	ret;

}
	// .globl	default_function_kernel_3
.visible .entry default_function_kernel_3(
	.param .u64 .ptr .align 1 default_function_kernel_3_param_0,
	.param .u64 .ptr .align 1 default_function_kernel_3_param_1,
	.param .u64 .ptr .align 1 default_function_kernel_3_param_2
)
.maxntid 64
{
	.reg .pred 	%p<15>;
	.reg .b32 	%r<25>;
	.reg .b32 	%f<48>;
	.reg .b64 	%rd<12>;

	ld.param.u64 	%rd1, [default_function_kernel_3_param_0];
	ld.param.u64 	%rd2, [default_function_kernel_3_param_1];
	ld.param.u64 	%rd3, [default_function_kernel_3_param_2];
	cvta.to.global.u64 	%rd4, %rd3;
	cvta.to.global.u64 	%rd5, %rd2;
	mov.u32 	%r12, %ctaid.x;
	shl.b32 	%r13, %r12, 6;
	mov.u32 	%r14, %tid.x;
	or.b32  	%r1, %r13, %r14;
	mul.wide.u32 	%rd6, %r1, 4;
	add.s64 	%rd7, %rd5, %rd6;
	ld.global.nc.f32 	%f1, [%rd7];
	add.s64 	%rd8, %rd4, %rd6;
	ld.global.nc.f32 	%f20, [%rd8];
	abs.f32 	%f2, %f20;
	abs.f32 	%f47, %f1;
	setp.lt.f32 	%p1, %f47, %f2;
	@%p1 bra 	$L__BB1_12;
	mul.f32 	%f4, %f2, 0f4B000000;
	setp.gtu.f32 	%p2, %f47, %f4;
	@%p2 bra 	$L__BB1_8;
	div.approx.f32 	%f21, %f47, %f2;
	cvt.rzi.f32.f32 	%f45, %f21;
	neg.f32 	%f6, %f2;
	fma.rn.f32 	%f7, %f6, %f45, %f47;
	mov.b32 	%r2, %f7;
	mov.b32 	%r15, %f2;
	setp.lt.u32 	%p3, %r2, %r15;
	@%p3 bra 	$L__BB1_7;
	setp.lt.u32 	%p4, %r2, -2147483647;
	@%p4 bra 	$L__BB1_5;
	add.f32 	%f26, %f45, 0fBF800000;
	setp.lt.f32 	%p7, %f7, %f6;
	add.f32 	%f27, %f26, 0fBF800000;
	selp.f32 	%f45, %f27, %f26, %p7;
	bra.uni 	$L__BB1_7;
$L__BB1_5:
	add.f32 	%f45, %f45, 0f3F800000;
	add.f32 	%f22, %f2, %f2;
	setp.ltu.f32 	%p5, %f7, %f22;
	@%p5 bra 	$L__BB1_7;
	add.f32 	%f23, %f45, 0f3F800000;
	fma.rn.f32 	%f24, %f2, 0fC0400000, %f7;
	setp.ge.f32 	%p6, %f24, 0f00000000;
	add.f32 	%f25, %f23, 0f3F800000;
	selp.f32 	%f45, %f25, %f23, %p6;
$L__BB1_7:
	fma.rn.f32 	%f47, %f6, %f45, %f47;
	bra.uni 	$L__BB1_12;
$L__BB1_8:
	mov.b32 	%r3, %f47;
	mov.b32 	%r16, %f4;
	and.b32  	%r4, %r16, -8388608;
	and.b32  	%r17, %r3, 8388607;
	or.b32  	%r23, %r17, 1065353216;
	and.b32  	%r18, %r16, 8388607;
	or.b32  	%r6, %r18, 1065353216;
	mov.b32 	%f46, %r23;
	sub.s32 	%r19, %r3, %r4;
	add.s32 	%r20, %r19, 192937984;
	and.b32  	%r24, %r20, -8388608;
	setp.eq.s32 	%p8, %r24, 0;
	@%p8 bra 	$L__BB1_11;
	mov.b32 	%f28, %r6;
	rcp.approx.ftz.f32 	%f14, %f28;
	neg.f32 	%f15, %f28;
$L__BB1_10:
	min.u32 	%r21, %r24, 192937984;
	add.s32 	%r22, %r23, %r21;
	mov.b32 	%f29, %r22;
	mul.f32 	%f30, %f14, %f29;
	fma.rn.f32 	%f31, %f15, %f30, %f29;
	fma.rn.f32 	%f32, %f31, %f14, %f30;
	fma.rn.f32 	%f33, %f15, %f32, %f29;
	fma.rz.f32 	%f34, %f33, %f14, %f32;
	cvt.rzi.f32.f32 	%f35, %f34;
	fma.rn.f32 	%f46, %f15, %f35, %f29;
	sub.s32 	%r24, %r24, %r21;
	mov.b32 	%r23, %f46;
	setp.ne.s32 	%p9, %r24, 0;
	setp.ne.s32 	%p10, %r23, 0;
	and.pred  	%p11, %p9, %p10;
	@%p11 bra 	$L__BB1_10;
$L__BB1_11:
	mov.b32 	%f37, %r4;
	setp.leu.f32 	%p12, %f2, 0f00000000;
	setp.gt.u32 	%p13, %r3, 2139095039;
	selp.f32 	%f38, 0f7FFFFFFF, %f37, %p13;
	selp.f32 	%f39, 0f7FFFFFFF, %f38, %p12;
	mul.f32 	%f40, %f46, 0f34000000;
	mul.f32 	%f47, %f39, %f40;
$L__BB1_12:
	cvta.to.global.u64 	%rd9, %rd1;
	abs.f32 	%f41, %f47;
	setp.nan.f32 	%p14, %f41, %f41;
	copysign.f32 	%f42, %f1, %f47;
	selp.f32 	%f43, %f47, %f42, %p14;
	add.f32 	%f44, %f1, %f43;
	add.s64 	%rd11, %rd9, %rd6;
	st.global.f32 	[%rd11], %f44;
	ret;

}
	// .globl	default_function_kernel_2
.visible .entry default_function_kernel_2(
	.param .u64 .ptr .align 1 default_function_kernel_2_param_0,
	.param .u64 .ptr .align 1 default_function_kernel_2_param_1,
	.param .u64 .ptr .align 1 default_function_kernel_2_param_2
)
.maxntid 8
{
	.reg .b32 	%r<5>;
	.reg .b32 	%f<4>;
	.reg .b64 	%rd<11>;

	ld.param.u64 	%rd1, [default_function_kernel_2_param_0];
	ld.param.u64 	%rd2, [default_function_kernel_2_param_1];
	ld.param.u64 	%rd3, [default_function_kernel_2_param_2];
	cvta.to.global.u64 	%rd4, %rd1;
	cvta.to.global.u64 	%rd5, %rd3;
	cvta.to.global.u64 	%rd6, %rd2;
	mov.u32 	%r1, %ctaid.x;
	shl.b32 	%r2, %r1, 3;
	mov.u32 	%r3, %tid.x;
	or.b32  	%r4, %r2, %r3;
	mul.wide.u32 	%rd7, %r4, 4;
	add.s64 	%rd8, %rd6, %rd7;
	ld.global.nc.f32 	%f1, [%rd8];
	add.s64 	%rd9, %rd5, %rd7;
	ld.global.nc.f32 	%f2, [%rd9];
	div.rn.f32 	%f3, %f1, %f2;
	add.s64 	%rd10, %rd4, %rd7;
	st.global.f32 	[%rd10], %f3;
	ret;

}
	// .globl	default_function_kernel_4
.visible .entry default_function_kernel_4(
	.param .u64 .ptr .align 1 default_function_kernel_4_param_0,
	.param .u64 .ptr .align 1 default_function_kernel_4_param_1,
	.param .u64 .ptr .align 1 default_function_kernel_4_param_2
)
.maxntid 64
{
	.reg .pred 	%p<15>;
	.reg .b32 	%r<25>;
	.reg .b32 	%f<48>;
	.reg .b64 	%rd<12>;

	ld.param.u64 	%rd1, [default_function_kernel_4_param_0];
	ld.param.u64 	%rd2, [default_function_kernel_4_param_1];
	ld.param.u64 	%rd3, [default_function_kernel_4_param_2];
	cvta.to.global.u64 	%rd4, %rd3;
	cvta.to.global.u64 	%rd5, %rd2;
	mov.u32 	%r12, %ctaid.x;
	shl.b32 	%r13, %r12, 6;
	mov.u32 	%r14, %tid.x;
	or.b32  	%r1, %r13, %r14;
	mul.wide.u32 	%rd6, %r1, 4;
	add.s64 	%rd7, %rd5, %rd6;
	ld.global.nc.f32 	%f1, [%rd7];
	add.s64 	%rd8, %rd4, %rd6;
	ld.global.nc.f32 	%f20, [%rd8];
	abs.f32 	%f2, %f20;
	abs.f32 	%f47, %f1;
	setp.lt.f32 	%p1, %f47, %f2;
	@%p1 bra 	$L__BB3_12;
	mul.f32 	%f4, %f2, 0f4B000000;
	setp.gtu.f32 	%p2, %f47, %f4;
	@%p2 bra 	$L__BB3_8;
	div.approx.f32 	%f21, %f47, %f2;
	cvt.rzi.f32.f32 	%f45, %f21;
	neg.f32 	%f6, %f2;
	fma.rn.f32 	%f7, %f6, %f45, %f47;
	mov.b32 	%r2, %f7;
	mov.b32 	%r15, %f2;
	setp.lt.u32 	%p3, %r2, %r15;
	@%p3 bra 	$L__BB3_7;
	setp.lt.u32 	%p4, %r2, -2147483647;
	@%p4 bra 	$L__BB3_5;
	add.f32 	%f26, %f45, 0fBF800000;
	setp.lt.f32 	%p7, %f7, %f6;
	add.f32 	%f27, %f26, 0fBF800000;
	selp.f32 	%f45, %f27, %f26, %p7;
	bra.uni 	$L__BB3_7;
$L__BB3_5:
	add.f32 	%f45, %f45, 0f3F800000;
	add.f32 	%f22, %f2, %f2;
	setp.ltu.f32 	%p5, %f7, %f22;
	@%p5 bra 	$L__BB3_7;
	add.f32 	%f23, %f45, 0f3F800000;
	fma.rn.f32 	%f24, %f2, 0fC0400000, %f7;
	setp.ge.f32 	%p6, %f24, 0f00000000;
	add.f32 	%f25, %f23, 0f3F800000;
	selp.f32 	%f45, %f25, %f23, %p6;
$L__BB3_7:
	fma.rn.f32 	%f47, %f6, %f45, %f47;
	bra.uni 	$L__BB3_12;
$L__BB3_8:
	mov.b32 	%r3, %f47;
	mov.b32 	%r16, %f4;
	and.b32  	%r4, %r16, -8388608;
	and.b32  	%r17, %r3, 8388607;
	or.b32  	%r23, %r17, 1065353216;
	and.b32  	%r18, %r16, 8388607;
	or.b32  	%r6, %r18, 1065353216;
	mov.b32 	%f46, %r23;
	sub.s32 	%r19, %r3, %r4;
	add.s32 	%r20, %r19, 192937984;
	and.b32  	%r24, %r20, -8388608;
	setp.eq.s32 	%p8, %r24, 0;
	@%p8 bra 	$L__BB3_11;
	mov.b32 	%f28, %r6;
	rcp.approx.ftz.f32 	%f14, %f28;
	neg.f32 	%f15, %f28;
$L__BB3_10:
	min.u32 	%r21, %r24, 192937984;
	add.s32 	%r22, %r23, %r21;
	mov.b32 	%f29, %r22;
	mul.f32 	%f30, %f14, %f29;
	fma.rn.f32 	%f31, %f15, %f30, %f29;
	fma.rn.f32 	%f32, %f31, %f14, %f30;
	fma.rn.f32 	%f33, %f15, %f32, %f29;
	fma.rz.f32 	%f34, %f33, %f14, %f32;
	cvt.rzi.f32.f32 	%f35, %f34;
	fma.rn.f32 	%f46, %f15, %f35, %f29;
	sub.s32 	%r24, %r24, %r21;
	mov.b32 	%r23, %f46;
	setp.ne.s32 	%p9, %r24, 0;
	setp.ne.s32 	%p10, %r23, 0;
	and.pred  	%p11, %p9, %p10;
	@%p11 bra 	$L__BB3_10;
$L__BB3_11:
	mov.b32 	%f37, %r4;
	setp.leu.f32 	%p12, %f2, 0f00000000;
	setp.gt.u32 	%p13, %r3, 2139095039;
	selp.f32 	%f38, 0f7FFFFFFF, %f37, %p13;
	selp.f32 	%f39, 0f7FFFFFFF, %f38, %p12;
	mul.f32 	%f40, %f46, 0f34000000;
	mul.f32 	%f47, %f39, %f40;
$L__BB3_12:
	cvta.to.global.u64 	%rd9, %rd1;
	abs.f32 	%f41, %f47;
	setp.nan.f32 	%p14, %f41, %f41;
	copysign.f32 	%f42, %f1, %f47;
	selp.f32 	%f43, %f47, %f42, %p14;
	sin.approx.f32 	%f44, %f43;
	add.s64 	%rd11, %rd9, %rd6;
	st.global.f32 	[%rd11], %f44;
	ret;

}
	// .globl	default_function_kernel
.visible .entry default_function_kernel(
	.param .u64 .ptr .align 1 default_function_kernel_param_0,
	.param .u64 .ptr .align 1 default_function_kernel_param_1
)
.maxntid 32
{
	.reg .pred 	%p<7>;
	.reg .b32 	%r<11>;
	.reg .b32 	%f<39>;
	.reg .b64 	%rd<9>;

	ld.param.u64 	%rd1, [default_function_kernel_param_0];
	ld.param.u64 	%rd2, [default_function_kernel_param_1];
	cvta.to.global.u64 	%rd3, %rd2;
	mov.u32 	%r3, %ctaid.x;
	shl.b32 	%r4, %r3, 5;
	mov.u32 	%r5, %tid.x;
	or.b32  	%r1, %r4, %r5;
	mul.wide.u32 	%rd4, %r1, 4;
	add.s64 	%rd5, %rd3, %rd4;
	ld.global.nc.f32 	%f7, [%rd5];
	cos.approx.f32 	%f1, %f7;
	abs.f32 	%f2, %f1;
	fma.rn.f32 	%f8, %f1, %f1, 0f3F800000;
	rsqrt.approx.ftz.f32 	%f9, %f8;
	fma.rn.f32 	%f10, %f8, %f9, 0f3F800000;
	rcp.approx.ftz.f32 	%f11, %f10;
	mul.f32 	%f12, %f2, %f11;
	fma.rn.f32 	%f13, %f2, %f12, %f2;
	setp.gt.f32 	%p1, %f2, 0f4B000000;
	selp.f32 	%f3, %f2, %f13, %p1;
	mov.f32 	%f14, 0f3F800000;
	add.rz.f32 	%f15, %f3, %f14;
	mov.b32 	%r6, %f15;
	add.s32 	%r7, %r6, -1061158912;
	and.b32  	%r8, %r7, -8388608;
	mov.b32 	%r2, %f3;
	sub.s32 	%r9, %r2, %r8;
	mov.b32 	%f16, %r9;
	sub.s32 	%r10, 1082130432, %r8;
	mov.b32 	%f17, %r10;
	fma.rn.f32 	%f18, %f17, 0f3E800000, 0fBF800000;
	add.f32 	%f19, %f18, %f16;
	cvt.rn.f32.s32 	%f20, %r8;
	mul.f32 	%f21, %f20, 0f34000000;
	fma.rn.f32 	%f22, %f19, 0fBD39BF78, 0f3DD80012;
	fma.rn.f32 	%f23, %f22, %f19, 0fBE0778E0;
	fma.rn.f32 	%f24, %f23, %f19, 0f3E146475;
	fma.rn.f32 	%f25, %f24, %f19, 0fBE2A68DD;
	fma.rn.f32 	%f26, %f25, %f19, 0f3E4CAF9E;
	fma.rn.f32 	%f27, %f26, %f19, 0fBE800042;
	fma.rn.f32 	%f28, %f27, %f19, 0f3EAAAAE6;
	fma.rn.f32 	%f29, %f28, %f19, 0fBF000000;
	mul.f32 	%f30, %f19, %f29;
	fma.rn.f32 	%f31, %f30, %f19, %f19;
	fma.rn.f32 	%f38, %f21, 0f3F317218, %f31;
	setp.lt.u32 	%p2, %r2, 2139095040;
	@%p2 bra 	$L__BB4_2;
	setp.gt.s32 	%p3, %r2, -1082130432;
	fma.rn.f32 	%f32, %f3, 0f7F800000, 0f7F800000;
	selp.f32 	%f33, %f32, %f38, %p3;
	setp.eq.f32 	%p4, %f3, 0f00000000;
	selp.f32 	%f38, 0f80000000, %f33, %p4;
$L__BB4_2:
	setp.gt.f32 	%p5, %f2, 0f4B000000;
	cvta.to.global.u64 	%rd6, %rd1;
	add.f32 	%f34, %f38, 0f3F317218;
	selp.f32 	%f35, %f34, %f38, %p5;
	setp.num.f32 	%p6, %f2, %f2;
	copysign.f32 	%f36, %f1, %f35;
	selp.f32 	%f37, %f36, %f35, %p6;
	add.s64 	%rd8, %rd6, %rd4;
	st.global.f32 	[%rd8], %f37;
	ret;

}


// ===== COMPILED SASS (sm_100) =====

	.target	sm_100

	.elftype	@"ET_EXEC"


//--------------------- .note.nv.tkinfo           --------------------------
	.section	.note.nv.tkinfo,"",@"SHT_NOTE"
	.sectionflags	@"SHF_NOTE_NV_TKINFO"
	.tkinfo
        /*0018*/ 	.word	0x00000002
        /*0030*/ 	.string	""
        /*0030*/ 	.string	"ptxas"
        /*0030*/ 	.string	"Cuda compilation tools, release 13.0, V13.0.88"
        /*0030*/ 	.string	"Build cuda_13.0.r13.0/compiler.36424714_0"
        /*0030*/ 	.string	"-arch sm_100 -m 64 "



//--------------------- .note.nv.cuinfo           --------------------------
	.section	.note.nv.cuinfo,"",@"SHT_NOTE"
	.sectionflags	@"SHF_NOTE_NV_CUINFO"
        /*0018*/ 	.short	0x0002
        /*001a*/ 	.short	0x0064
        /*001c*/ 	.short	0x0082
	.zero		2


//--------------------- .nv.info                  --------------------------
	.section	.nv.info,"",@"SHT_CUDA_INFO"
	.align	4


	//----- nvinfo : EIATTR_REGCOUNT
	.align		4
        /*0000*/ 	.byte	0x04, 0x2f
        /*0002*/ 	.short	(.L_1 - .L_0)
	.align		4
.L_0:
        /*0004*/ 	.word	index@(default_function_kernel_1)
        /*0008*/ 	.word	0x0000000c


	//----- nvinfo : EIATTR_FRAME_SIZE
	.align		4
.L_1:
        /*000c*/ 	.byte	0x04, 0x11
        /*000e*/ 	.short	(.L_3 - .L_2)
	.align		4
.L_2:
        /*0010*/ 	.word	index@(default_function_kernel_1)
        /*0014*/ 	.word	0x00000000


	//----- nvinfo : EIATTR_REGCOUNT
	.align		4
.L_3:
        /*0018*/ 	.byte	0x04, 0x2f
        /*001a*/ 	.short	(.L_5 - .L_4)
	.align		4
.L_4:
        /*001c*/ 	.word	index@(default_function_kernel_3)
        /*0020*/ 	.word	0x0000000d


	//----- nvinfo : EIATTR_FRAME_SIZE
	.align		4
.L_5:
        /*0024*/ 	.byte	0x04, 0x11
        /*0026*/ 	.short	(.L_7 - .L_6)
	.align		4
.L_6:
        /*0028*/ 	.word	index@(default_function_kernel_3)
        /*002c*/ 	.word	0x00000000


	//----- nvinfo : EIATTR_REGCOUNT
	.align		4
.L_7:
        /*0030*/ 	.byte	0x04, 0x2f
        /*0032*/ 	.short	(.L_9 - .L_8)
	.align		4
.L_8:
        /*0034*/ 	.word	index@(default_function_kernel_2)
        /*0038*/ 	.word	0x00000010


	//----- nvinfo : EIATTR_FRAME_SIZE
	.align		4
.L_9:
        /*003c*/ 	.byte	0x04, 0x11
        /*003e*/ 	.short	(.L_11 - .L_10)
	.align		4
.L_10:
        /*0040*/ 	.word	index@($__internal_0_$__cuda_sm3x_div_rn_noftz_f32_slowpath)
        /*0044*/ 	.word	0x00000000


	//----- nvinfo : EIATTR_FRAME_SIZE
	.align		4
.L_11:
        /*0048*/ 	.byte	0x04, 0x11
        /*004a*/ 	.short	(.L_13 - .L_12)
	.align		4
.L_12:
        /*004c*/ 	.word	index@(default_function_kernel_2)
        /*0050*/ 	.word	0x00000000


	//----- nvinfo : EIATTR_REGCOUNT
	.align		4
.L_13:
        /*0054*/ 	.byte	0x04, 0x2f
        /*0056*/ 	.short	(.L_15 - .L_14)
	.align		4
.L_14:
        /*0058*/ 	.word	index@(default_function_kernel_4)
        /*005c*/ 	.word	0x0000000d


	//----- nvinfo : EIATTR_FRAME_SIZE
	.align		4
.L_15:
        /*0060*/ 	.byte	0x04, 0x11
        /*0062*/ 	.short	(.L_17 - .L_16)
	.align		4
.L_16:
        /*0064*/ 	.word	index@(default_function_kernel_4)
        /*0068*/ 	.word	0x00000000


	//----- nvinfo : EIATTR_REGCOUNT
	.align		4
.L_17:
        /*006c*/ 	.byte	0x04, 0x2f
        /*006e*/ 	.short	(.L_19 - .L_18)
	.align		4
.L_18:
        /*0070*/ 	.word	index@(default_function_kernel)
        /*0074*/ 	.word	0x0000000e


	//----- nvinfo : EIATTR_FRAME_SIZE
	.align		4
.L_19:
        /*0078*/ 	.byte	0x04, 0x11
        /*007a*/ 	.short	(.L_21 - .L_20)
	.align		4
.L_20:
        /*007c*/ 	.word	index@(default_function_kernel)
        /*0080*/ 	.word	0x00000000


	//----- nvinfo : EIATTR_MIN_STACK_SIZE
	.align		4
.L_21:
        /*0084*/ 	.byte	0x04, 0x12
        /*0086*/ 	.short	(.L_23 - .L_22)
	.align		4
.L_22:
        /*0088*/ 	.word	index@(default_function_kernel)
        /*008c*/ 	.word	0x00000000


	//----- nvinfo : EIATTR_MIN_STACK_SIZE
	.align		4
.L_23:
        /*0090*/ 	.byte	0x04, 0x12
        /*0092*/ 	.short	(.L_25 - .L_24)
	.align		4
.L_24:
        /*0094*/ 	.word	index@(default_function_kernel_4)
        /*0098*/ 	.word	0x00000000


	//----- nvinfo : EIATTR_MIN_STACK_SIZE
	.align		4
.L_25:
        /*009c*/ 	.byte	0x04, 0x12
        /*009e*/ 	.short	(.L_27 - .L_26)
	.align		4
.L_26:
        /*00a0*/ 	.word	index@(default_function_kernel_2)
        /*00a4*/ 	.word	0x00000000


	//----- nvinfo : EIATTR_MIN_STACK_SIZE
	.align		4
.L_27:
        /*00a8*/ 	.byte	0x04, 0x12
        /*00aa*/ 	.short	(.L_29 - .L_28)
	.align		4
.L_28:
        /*00ac*/ 	.word	index@(default_function_kernel_3)
        /*00b0*/ 	.word	0x00000000


	//----- nvinfo : EIATTR_MIN_STACK_SIZE
	.align		4
.L_29:
        /*00b4*/ 	.byte	0x04, 0x12
        /*00b6*/ 	.short	(.L_31 - .L_30)
	.align		4
.L_30:
        /*00b8*/ 	.word	index@(default_function_kernel_1)
        /*00bc*/ 	.word	0x00000000
.L_31:


//--------------------- .nv.compat                --------------------------
	.section	.nv.compat,"",@"SHT_CUDA_COMPAT_INFO"
	.align	4
        /*0000*/ 	.byte	0x02, 0x09, 0x00, 0x00, 0x02, 0x02, 0x01, 0x00, 0x02, 0x05, 0x05, 0x00, 0x03, 0x07, 0x01, 0x01
        /*0010*/ 	.byte	0x02, 0x03, 0x00, 0x00, 0x02, 0x06, 0x01, 0x00, 0x04, 0x0b, 0x08, 0x00, 0x01, 0x00, 0x00, 0x00
        /*0020*/ 	.byte	0x00, 0x00, 0x00, 0x00


//--------------------- .nv.info.default_function_kernel --------------------------
	.section	.nv.info.default_function_kernel,"",@"SHT_CUDA_INFO"
	.sectionflags	@""
	.align	4


	//----- nvinfo : EIATTR_CUDA_API_VERSION
	.align		4
        /*0000*/ 	.byte	0x04, 0x37
        /*0002*/ 	.short	(.L_33 - .L_32)
.L_32:
        /*0004*/ 	.word	0x00000082


	//----- nvinfo : EIATTR_KPARAM_INFO
	.align		4
.L_33:
        /*0008*/ 	.byte	0x04, 0x17
        /*000a*/ 	.short	(.L_35 - .L_34)
.L_34:
        /*000c*/ 	.word	0x00000000
        /*0010*/ 	.short	0x0001
        /*0012*/ 	.short	0x0008
        /*0014*/ 	.byte	0x00, 0xf5, 0x21, 0x00


	//----- nvinfo : EIATTR_KPARAM_INFO
	.align		4
.L_35:
        /*0018*/ 	.byte	0x04, 0x17
        /*001a*/ 	.short	(.L_37 - .L_36)
.L_36:
        /*001c*/ 	.word	0x00000000
        /*0020*/ 	.short	0x0000
        /*0022*/ 	.short	0x0000
        /*0024*/ 	.byte	0x00, 0xf5, 0x21, 0x00


	//----- nvinfo : EIATTR_SPARSE_MMA_MASK
	.align		4
.L_37:
        /*0028*/ 	.byte	0x03, 0x50
        /*002a*/ 	.short	0x0000


	//----- nvinfo : EIATTR_MAXREG_COUNT
	.align		4
        /*002c*/ 	.byte	0x03, 0x1b
        /*002e*/ 	.short	0x00ff


	//----- nvinfo : EIATTR_MERCURY_ISA_VERSION
	.align		4
        /*0030*/ 	.byte	0x03, 0x5f
        /*0032*/ 	.short	0x0101


	//----- nvinfo : EIATTR_VRC_CTA_INIT_COUNT
	.align		4
        /*0034*/ 	.byte	0x02, 0x4a
	.zero		1
	.zero		1


	//----- nvinfo : EIATTR_EXIT_INSTR_OFFSETS
	.align		4
        /*0038*/ 	.byte	0x04, 0x1c
        /*003a*/ 	.short	(.L_39 - .L_38)


	//   ....[0]....
.L_38:
        /*003c*/ 	.word	0x00000330


	//----- nvinfo : EIATTR_MAX_THREADS
	.align		4
.L_39:
        /*0040*/ 	.byte	0x04, 0x05
        /*0042*/ 	.short	(.L_41 - .L_40)
.L_40:
        /*0044*/ 	.word	0x00000020
        /*0048*/ 	.word	0x00000001
        /*004c*/ 	.word	0x00000001


	//----- nvinfo : EIATTR_CBANK_PARAM_SIZE
	.align		4
.L_41:
        /*0050*/ 	.byte	0x03, 0x19
        /*0052*/ 	.short	0x0010


	//----- nvinfo : EIATTR_PARAM_CBANK
	.align		4
        /*0054*/ 	.byte	0x04, 0x0a
        /*0056*/ 	.short	(.L_43 - .L_42)
	.align		4
.L_42:
        /*0058*/ 	.word	index@(.nv.constant0.default_function_kernel)
        /*005c*/ 	.short	0x0380
        /*005e*/ 	.short	0x0010


	//----- nvinfo : EIATTR_SW_WAR
	.align		4
.L_43:
        /*0060*/ 	.byte	0x04, 0x36
        /*0062*/ 	.short	(.L_45 - .L_44)
.L_44:
        /*0064*/ 	.word	0x00000008
.L_45:


//--------------------- .nv.info.default_function_kernel_4 --------------------------
	.section	.nv.info.default_function_kernel_4,"",@"SHT_CUDA_INFO"
	.sectionflags	@""
	.align	4


	//----- nvinfo : EIATTR_CUDA_API_VERSION
	.align		4
        /*0000*/ 	.byte	0x04, 0x37
        /*0002*/ 	.short	(.L_47 - .L_46)
.L_46:
        /*0004*/ 	.word	0x00000082


	//----- nvinfo : EIATTR_KPARAM_INFO
	.align		4
.L_47:
        /*0008*/ 	.byte	0x04, 0x17
        /*000a*/ 	.short	(.L_49 - .L_48)
.L_48:
        /*000c*/ 	.word	0x00000000
        /*0010*/ 	.short	0x0002
        /*0012*/ 	.short	0x0010
        /*0014*/ 	.byte	0x00, 0xf5, 0x21, 0x00


	//----- nvinfo : EIATTR_KPARAM_INFO
	.align		4
.L_49:
        /*0018*/ 	.byte	0x04, 0x17
        /*001a*/ 	.short	(.L_51 - .L_50)
.L_50:
        /*001c*/ 	.word	0x00000000
        /*0020*/ 	.short	0x0001
        /*0022*/ 	.short	0x0008
        /*0024*/ 	.byte	0x00, 0xf5, 0x21, 0x00


	//----- nvinfo : EIATTR_KPARAM_INFO
	.align		4
.L_51:
        /*0028*/ 	.byte	0x04, 0x17
        /*002a*/ 	.short	(.L_53 - .L_52)
.L_52:
        /*002c*/ 	.word	0x00000000
        /*0030*/ 	.short	0x0000
        /*0032*/ 	.short	0x0000
        /*0034*/ 	.byte	0x00, 0xf5, 0x21, 0x00


	//----- nvinfo : EIATTR_SPARSE_MMA_MASK
	.align		4
.L_53:
        /*0038*/ 	.byte	0x03, 0x50
        /*003a*/ 	.short	0x0000


	//----- nvinfo : EIATTR_MAXREG_COUNT
	.align		4
        /*003c*/ 	.byte	0x03, 0x1b
        /*003e*/ 	.short	0x00ff


	//----- nvinfo : EIATTR_MERCURY_ISA_VERSION
	.align		4
        /*0040*/ 	.byte	0x03, 0x5f
        /*0042*/ 	.short	0x0101


	//----- nvinfo : EIATTR_VRC_CTA_INIT_COUNT
	.align		4
        /*0044*/ 	.byte	0x02, 0x4a
	.zero		1
	.zero		1


	//----- nvinfo : EIATTR_EXIT_INSTR_OFFSETS
	.align		4
        /*0048*/ 	.byte	0x04, 0x1c
        /*004a*/ 	.short	(.L_55 - .L_54)


	//   ....[0]....
.L_54:
        /*004c*/ 	.word	0x00000580


	//----- nvinfo : EIATTR_MAX_THREADS
	.align		4
.L_55:
        /*0050*/ 	.byte	0x04, 0x05
        /*0052*/ 	.short	(.L_57 - .L_56)
.L_56:
        /*0054*/ 	.word	0x00000040
        /*0058*/ 	.word	0x00000001
        /*005c*/ 	.word	0x00000001


	//----- nvinfo : EIATTR_CRS_STACK_SIZE
	.align		4
.L_57:
        /*0060*/ 	.byte	0x04, 0x1e
        /*0062*/ 	.short	(.L_59 - .L_58)
.L_58:
        /*0064*/ 	.word	0x00000000


	//----- nvinfo : EIATTR_CBANK_PARAM_SIZE
	.align		4
.L_59:
        /*0068*/ 	.byte	0x03, 0x19
        /*006a*/ 	.short	0x0018


	//----- nvinfo : EIATTR_PARAM_CBANK
	.align		4
        /*006c*/ 	.byte	0x04, 0x0a
        /*006e*/ 	.short	(.L_61 - .L_60)
	.align		4
.L_60:
        /*0070*/ 	.word	index@(.nv.constant0.default_function_kernel_4)
        /*0074*/ 	.short	0x0380
        /*0076*/ 	.short	0x0018


	//----- nvinfo : EIATTR_SW_WAR
	.align		4
.L_61:
        /*0078*/ 	.byte	0x04, 0x36
        /*007a*/ 	.short	(.L_63 - .L_62)
.L_62:
        /*007c*/ 	.word	0x00000008
.L_63:


//--------------------- .nv.info.default_function_kernel_2 --------------------------
	.section	.nv.info.default_function_kernel_2,"",@"SHT_CUDA_INFO"
	.sectionflags	@""
	.align	4


	//----- nvinfo : EIATTR_CUDA_API_VERSION
	.align		4
        /*0000*/ 	.byte	0x04, 0x37
        /*0002*/ 	.short	(.L_65 - .L_64)
.L_64:
        /*0004*/ 	.word	0x00000082


	//----- nvinfo : EIATTR_KPARAM_INFO
	.align		4
.L_65:
        /*0008*/ 	.byte	0x04, 0x17
        /*000a*/ 	.short	(.L_67 - .L_66)
.L_66:
        /*000c*/ 	.word	0x00000000
        /*0010*/ 	.short	0x0002
        /*0012*/ 	.short	0x0010
        /*0014*/ 	.byte	0x00, 0xf5, 0x21, 0x00


	//----- nvinfo : EIATTR_KPARAM_INFO
	.align		4
.L_67:
        /*0018*/ 	.byte	0x04, 0x17
        /*001a*/ 	.short	(.L_69 - .L_68)
.L_68:
        /*001c*/ 	.word	0x00000000
        /*0020*/ 	.short	0x0001
        /*0022*/ 	.short	0x0008
        /*0024*/ 	.byte	0x00, 0xf5, 0x21, 0x00


	//----- nvinfo : EIATTR_KPARAM_INFO
	.align		4
.L_69:
        /*0028*/ 	.byte	0x04, 0x17
        /*002a*/ 	.short	(.L_71 - .L_70)
.L_70:
        /*002c*/ 	.word	0x00000000
        /*0030*/ 	.short	0x0000
        /*0032*/ 	.short	0x0000
        /*0034*/ 	.byte	0x00, 0xf5, 0x21, 0x00


	//----- nvinfo : EIATTR_SPARSE_MMA_MASK
	.align		4
.L_71:
        /*0038*/ 	.byte	0x03, 0x50
        /*003a*/ 	.short	0x0000


	//----- nvinfo : EIATTR_MAXREG_COUNT
	.align		4
        /*003c*/ 	.byte	0x03, 0x1b
        /*003e*/ 	.short	0x00ff


	//----- nvinfo : EIATTR_MERCURY_ISA_VERSION
	.align		4
        /*0040*/ 	.byte	0x03, 0x5f
        /*0042*/ 	.short	0x0101


	//----- nvinfo : EIATTR_VRC_CTA_INIT_COUNT
	.align		4
        /*0044*/ 	.byte	0x02, 0x4a
	.zero		1
	.zero		1


	//----- nvinfo : EIATTR_EXIT_INSTR_OFFSETS
	.align		4
        /*0048*/ 	.byte	0x04, 0x1c
        /*004a*/ 	.short	(.L_73 - .L_72)


	//   ....[0]....
.L_72:
        /*004c*/ 	.word	0x000001c0


	//----- nvinfo : EIATTR_MAX_THREADS
	.align		4
.L_73:
        /*0050*/ 	.byte	0x04, 0x05
        /*0052*/ 	.short	(.L_75 - .L_74)
.L_74:
        /*0054*/ 	.word	0x00000008
        /*0058*/ 	.word	0x00000001
        /*005c*/ 	.word	0x00000001


	//----- nvinfo : EIATTR_CRS_STACK_SIZE
	.align		4
.L_75:
        /*0060*/ 	.byte	0x04, 0x1e
        /*0062*/ 	.short	(.L_77 - .L_76)
.L_76:
        /*0064*/ 	.word	0x00000000


	//----- nvinfo : EIATTR_CBANK_PARAM_SIZE
	.align		4
.L_77:
        /*0068*/ 	.byte	0x03, 0x19
        /*006a*/ 	.short	0x0018


	//----- nvinfo : EIATTR_PARAM_CBANK
	.align		4
        /*006c*/ 	.byte	0x04, 0x0a
        /*006e*/ 	.short	(.L_79 - .L_78)
	.align		4
.L_78:
        /*0070*/ 	.word	index@(.nv.constant0.default_function_kernel_2)
        /*0074*/ 	.short	0x0380
        /*0076*/ 	.short	0x0018


	//----- nvinfo : EIATTR_SW_WAR
	.align		4
.L_79:
        /*0078*/ 	.byte	0x04, 0x36
        /*007a*/ 	.short	(.L_81 - .L_80)
.L_80:
        /*007c*/ 	.word	0x00000008
.L_81:


//--------------------- .nv.info.default_function_kernel_3 --------------------------
	.section	.nv.info.default_function_kernel_3,"",@"SHT_CUDA_INFO"
	.sectionflags	@""
	.align	4


	//----- nvinfo : EIATTR_CUDA_API_VERSION
	.align		4
        /*0000*/ 	.byte	0x04, 0x37
        /*0002*/ 	.short	(.L_83 - .L_82)
.L_82:
        /*0004*/ 	.word	0x00000082


	//----- nvinfo : EIATTR_KPARAM_INFO
	.align		4
.L_83:
        /*0008*/ 	.byte	0x04, 0x17
        /*000a*/ 	.short	(.L_85 - .L_84)
.L_84:
        /*000c*/ 	.word	0x00000000
        /*0010*/ 	.short	0x0002
        /*0012*/ 	.short	0x0010
        /*0014*/ 	.byte	0x00, 0xf5, 0x21, 0x00


	//----- nvinfo : EIATTR_KPARAM_INFO
	.align		4
.L_85:
        /*0018*/ 	.byte	0x04, 0x17
        /*001a*/ 	.short	(.L_87 - .L_86)
.L_86:
        /*001c*/ 	.word	0x00000000
        /*0020*/ 	.short	0x0001
        /*0022*/ 	.short	0x0008
        /*0024*/ 	.byte	0x00, 0xf5, 0x21, 0x00


	//----- nvinfo : EIATTR_KPARAM_INFO
	.align		4
.L_87:
        /*0028*/ 	.byte	0x04, 0x17
        /*002a*/ 	.short	(.L_89 - .L_88)
.L_88:
        /*002c*/ 	.word	0x00000000
        /*0030*/ 	.short	0x0000
        /*0032*/ 	.short	0x0000
        /*0034*/ 	.byte	0x00, 0xf5, 0x21, 0x00


	//----- nvinfo : EIATTR_SPARSE_MMA_MASK
	.align		4
.L_89:
        /*0038*/ 	.byte	0x03, 0x50
        /*003a*/ 	.short	0x0000


	//----- nvinfo : EIATTR_MAXREG_COUNT
	.align		4
        /*003c*/ 	.byte	0x03, 0x1b
        /*003e*/ 	.short	0x00ff


	//----- nvinfo : EIATTR_MERCURY_ISA_VERSION
	.align		4
        /*0040*/ 	.byte	0x03, 0x5f
        /*0042*/ 	.short	0x0101


	//----- nvinfo : EIATTR_VRC_CTA_INIT_COUNT
	.align		4
        /*0044*/ 	.byte	0x02, 0x4a
	.zero		1
	.zero		1


	//----- nvinfo : EIATTR_EXIT_INSTR_OFFSETS
	.align		4
        /*0048*/ 	.byte	0x04, 0x1c
        /*004a*/ 	.short	(.L_91 - .L_90)


	//   ....[0]....
.L_90:
        /*004c*/ 	.word	0x00000570


	//----- nvinfo : EIATTR_MAX_THREADS
	.align		4
.L_91:
        /*0050*/ 	.byte	0x04, 0x05
        /*0052*/ 	.short	(.L_93 - .L_92)
.L_92:
        /*0054*/ 	.word	0x00000040
        /*0058*/ 	.word	0x00000001
        /*005c*/ 	.word	0x00000001


	//----- nvinfo : EIATTR_CRS_STACK_SIZE
	.align		4
.L_93:
        /*0060*/ 	.byte	0x04, 0x1e
        /*0062*/ 	.short	(.L_95 - .L_94)
.L_94:
        /*0064*/ 	.word	0x00000000


	//----- nvinfo : EIATTR_CBANK_PARAM_SIZE
	.align		4
.L_95:
        /*0068*/ 	.byte	0x03, 0x19
        /*006a*/ 	.short	0x0018


	//----- nvinfo : EIATTR_PARAM_CBANK
	.align		4
        /*006c*/ 	.byte	0x04, 0x0a
        /*006e*/ 	.short	(.L_97 - .L_96)
	.align		4
.L_96:
        /*0070*/ 	.word	index@(.nv.constant0.default_function_kernel_3)
        /*0074*/ 	.short	0x0380
        /*0076*/ 	.short	0x0018


	//----- nvinfo : EIATTR_SW_WAR
	.align		4
.L_97:
        /*0078*/ 	.byte	0x04, 0x36
        /*007a*/ 	.short	(.L_99 - .L_98)
.L_98:
        /*007c*/ 	.word	0x00000008
.L_99:


//--------------------- .nv.info.default_function_kernel_1 --------------------------
	.section	.nv.info.default_function_kernel_1,"",@"SHT_CUDA_INFO"
	.sectionflags	@""
	.align	4


	//----- nvinfo : EIATTR_CUDA_API_VERSION
	.align		4
        /*0000*/ 	.byte	0x04, 0x37
        /*0002*/ 	.short	(.L_101 - .L_100)
.L_100:
        /*0004*/ 	.word	0x00000082


	//----- nvinfo : EIATTR_KPARAM_INFO
	.align		4
.L_101:
        /*0008*/ 	.byte	0x04, 0x17
        /*000a*/ 	.short	(.L_103 - .L_102)
.L_102:
        /*000c*/ 	.word	0x00000000
        /*0010*/ 	.short	0x0001
        /*0012*/ 	.short	0x0008
        /*0014*/ 	.byte	0x00, 0xf5, 0x21, 0x00


	//----- nvinfo : EIATTR_KPARAM_INFO
	.align		4
.L_103:
        /*0018*/ 	.byte	0x04, 0x17
        /*001a*/ 	.short	(.L_105 - .L_104)
.L_104:
        /*001c*/ 	.word	0x00000000
        /*0020*/ 	.short	0x0000
        /*0022*/ 	.short	0x0000
        /*0024*/ 	.byte	0x00, 0xf5, 0x21, 0x00


	//----- nvinfo : EIATTR_SPARSE_MMA_MASK
	.align		4
.L_105:
        /*0028*/ 	.byte	0x03, 0x50
        /*002a*/ 	.short	0x0000


	//----- nvinfo : EIATTR_MAXREG_COUNT
	.align		4
        /*002c*/ 	.byte	0x03, 0x1b
        /*002e*/ 	.short	0x00ff


	//----- nvinfo : EIATTR_MERCURY_ISA_VERSION
	.align		4
        /*0030*/ 	.byte	0x03, 0x5f
        /*0032*/ 	.short	0x0101


	//----- nvinfo : EIATTR_VRC_CTA_INIT_COUNT
	.align		4
        /*0034*/ 	.byte	0x02, 0x4a
	.zero		1
	.zero		1


	//----- nvinfo : EIATTR_EXIT_INSTR_OFFSETS
	.align		4
        /*0038*/ 	.byte	0x04, 0x1c
        /*003a*/ 	.short	(.L_107 - .L_106)


	//   ....[0]....
.L_106:
        /*003c*/ 	.word	0x00000100


	//----- nvinfo : EIATTR_MAX_THREADS
	.align		4
.L_107:
        /*0040*/ 	.byte	0x04, 0x05
        /*0042*/ 	.short	(.L_109 - .L_108)
.L_108:
        /*0044*/ 	.word	0x00000040
        /*0048*/ 	.word	0x00000001
        /*004c*/ 	.word	0x00000001


	//----- nvinfo : EIATTR_CBANK_PARAM_SIZE
	.align		4
.L_109:
        /*0050*/ 	.byte	0x03, 0x19
        /*0052*/ 	.short	0x0010


	//----- nvinfo : EIATTR_PARAM_CBANK
	.align		4
        /*0054*/ 	.byte	0x04, 0x0a
        /*0056*/ 	.short	(.L_111 - .L_110)
	.align		4
.L_110:
        /*0058*/ 	.word	index@(.nv.constant0.default_function_kernel_1)
        /*005c*/ 	.short	0x0380
        /*005e*/ 	.short	0x0010


	//----- nvinfo : EIATTR_SW_WAR
	.align		4
.L_111:
        /*0060*/ 	.byte	0x04, 0x36
        /*0062*/ 	.short	(.L_113 - .L_112)
.L_112:
        /*0064*/ 	.word	0x00000008
.L_113:


//--------------------- .nv.callgraph             --------------------------
	.section	.nv.callgraph,"",@"SHT_CUDA_CALLGRAPH"
	.align	4
	.sectionentsize	8
	.align		4
        /*0000*/ 	.word	0x00000000
	.align		4
        /*0004*/ 	.word	0xffffffff
	.align		4
        /*0008*/ 	.word	0x00000000
	.align		4
        /*000c*/ 	.word	0xfffffffe
	.align		4
        /*0010*/ 	.word	0x00000000
	.align		4
        /*0014*/ 	.word	0xfffffffd
	.align		4
        /*0018*/ 	.word	0x00000000
	.align		4
        /*001c*/ 	.word	0xfffffffc


//--------------------- .text.default_function_kernel --------------------------
	.section	.text.default_function_kernel,"ax",@progbits
	.align	128
        .global         default_function_kernel
        .type           default_function_kernel,@function
        .size           default_function_kernel,(.L_x_35 - default_function_kernel)
        .other          default_function_kernel,@"STO_CUDA_ENTRY STV_DEFAULT"
default_function_kernel:
.text.default_function_kernel:
[----:B------:R-:W-:Y:S01]  /*0000*/  LDC R1, c[0x0][0x37c] ;  /* 0x0000df00ff017b82 */ /* 0x000fe20000000800 */
[----:B------:R-:W0:Y:S07]  /*0010*/  S2R R5, SR_TID.X ;  /* 0x0000000000057919 */ /* 0x000e2e0000002100 */
[----:B------:R-:W1:Y:S01]  /*0020*/  S2UR UR4, SR_CTAID.X ;  /* 0x00000000000479c3 */ /* 0x000e620000002500 */
[----:B------:R-:W2:Y:S07]  /*0030*/  LDCU.64 UR6, c[0x0][0x358] ;  /* 0x00006b00ff0677ac */ /* 0x000eae0008000a00 */
[----:B------:R-:W3:Y:S01]  /*0040*/  LDC.64 R2, c[0x0][0x388] ;  /* 0x0000e200ff027b82 */ /* 0x000ee20000000a00 */
[----:B-1----:R-:W-:-:S06]  /*0050*/  USHF.L.U32 UR4, UR4, 0x5, URZ ;  /* 0x0000000504047899 */ /* 0x002fcc00080006ff */
[----:B0-----:R-:W-:-:S05]  /*0060*/  LOP3.LUT R5, R5, UR4, RZ, 0xfc, !PT ;  /* 0x0000000405057c12 */ /* 0x001fca000f8efcff */
[----:B---3--:R-:W-:-:S06]  /*0070*/  IMAD.WIDE.U32 R2, R5, 0x4, R2 ;  /* 0x0000000405027825 */ /* 0x008fcc00078e0002 */
[----:B--2---:R-:W2:Y:S01]  /*0080*/  LDG.E.CONSTANT R2, desc[UR6][R2.64] ;  /* 0x0000000602027981 */ /* 0x004ea2000c1e9900 */
[----:B------:R-:W-:Y:S01]  /*0090*/  HFMA2 R8, -RZ, RZ, 1.625, 0 ;  /* 0x3e800000ff087431 */ /* 0x000fe200000001ff */
[----:B------:R-:W-:Y:S01]  /*00a0*/  MOV R11, 0x3d39bf78 ;  /* 0x3d39bf78000b7802 */ /* 0x000fe20000000f00 */
[----:B--2---:R-:W-:-:S06]  /*00b0*/  FMUL.RZ R0, R2, 0.15915493667125701904 ;  /* 0x3e22f98302007820 */ /* 0x004fcc000040c000 */
[----:B------:R-:W0:Y:S02]  /*00c0*/  MUFU.COS R0, R0 ;  /* 0x0000000000007308 */ /* 0x000e240000000000 */
[----:B0-----:R-:W-:-:S06]  /*00d0*/  FFMA R4, R0, R0, 1 ;  /* 0x3f80000000047423 */ /* 0x001fcc0000000000 */
[----:B------:R-:W0:Y:S02]  /*00e0*/  MUFU.RSQ R7, R4 ;  /* 0x0000000400077308 */ /* 0x000e240000001400 */
[----:B0-----:R-:W-:-:S06]  /*00f0*/  FFMA R7, R4, R7, 1 ;  /* 0x3f80000004077423 */ /* 0x001fcc0000000007 */
[----:B------:R-:W0:Y:S02]  /*0100*/  MUFU.RCP R7, R7 ;  /* 0x0000000700077308 */ /* 0x000e240000001000 */
[----:B0-----:R-:W-:-:S04]  /*0110*/  FMUL R9, |R0|, R7 ;  /* 0x0000000700097220 */ /* 0x001fc80000400200 */
[----:B------:R-:W-:-:S04]  /*0120*/  FFMA R9, |R0|, R9, |R0| ;  /* 0x0000000900097223 */ /* 0x000fc80000000600 */
[C---:B------:R-:W-:Y:S01]  /*0130*/  FADD.RZ R6, R9.reuse, 1 ;  /* 0x3f80000009067421 */ /* 0x040fe2000000c000 */
[----:B------:R-:W-:-:S04]  /*0140*/  ISETP.GE.U32.AND P0, PT, R9, 0x7f800000, PT ;  /* 0x7f8000000900780c */ /* 0x000fc80003f06070 */
[----:B------:R-:W-:Y:S02]  /*0150*/  IADD3 R6, PT, PT, R6, -0x3f400000, RZ ;  /* 0xc0c0000006067810 */ /* 0x000fe40007ffe0ff */
[----:B------:R-:W-:Y:S02]  /*0160*/  ISETP.GT.AND P1, PT, R9, -0x40800000, P0 ;  /* 0xbf8000000900780c */ /* 0x000fe40000724270 */
[----:B------:R-:W-:-:S04]  /*0170*/  LOP3.LUT R6, R6, 0xff800000, RZ, 0xc0, !PT ;  /* 0xff80000006067812 */ /* 0x000fc800078ec0ff */
[----:B------:R-:W-:Y:S02]  /*0180*/  IADD3 R3, PT, PT, -R6, 0x40800000, RZ ;  /* 0x4080000006037810 */ /* 0x000fe40007ffe1ff */
[-C--:B------:R-:W-:Y:S02]  /*0190*/  IADD3 R2, PT, PT, R9, -R6.reuse, RZ ;  /* 0x8000000609027210 */ /* 0x080fe40007ffe0ff */
[----:B------:R-:W-:Y:S01]  /*01a0*/  I2FP.F32.S32 R6, R6 ;  /* 0x0000000600067245 */ /* 0x000fe20000201400 */
[----:B------:R-:W-:-:S04]  /*01b0*/  FFMA R3, R3, R8, -1 ;  /* 0xbf80000003037423 */ /* 0x000fc80000000008 */
[----:B------:R-:W-:Y:S01]  /*01c0*/  FADD R4, R2, R3 ;  /* 0x0000000302047221 */ /* 0x000fe20000000000 */
[----:B------:R-:W-:-:S03]  /*01d0*/  FMUL R6, R6, 1.1920928955078125e-07 ;  /* 0x3400000006067820 */ /* 0x000fc60000400000 */
[----:B------:R-:W-:-:S04]  /*01e0*/  FFMA R3, R4, -R11, 0.10546888411045074463 ;  /* 0x3dd8001204037423 */ /* 0x000fc8000000080b */
[----:B------:R-:W-:-:S04]  /*01f0*/  FFMA R3, R4, R3, -0.13229703903198242188 ;  /* 0xbe0778e004037423 */ /* 0x000fc80000000003 */
[----:B------:R-:W-:-:S04]  /*0200*/  FFMA R3, R4, R3, 0.14491446316242218018 ;  /* 0x3e14647504037423 */ /* 0x000fc80000000003 */
[----:B------:R-:W-:-:S04]  /*0210*/  FFMA R3, R4, R3, -0.16641564667224884033 ;  /* 0xbe2a68dd04037423 */ /* 0x000fc80000000003 */
[----:B------:R-:W-:-:S04]  /*0220*/  FFMA R3, R4, R3, 0.19988867640495300293 ;  /* 0x3e4caf9e04037423 */ /* 0x000fc80000000003 */
[----:B------:R-:W-:-:S04]  /*0230*/  FFMA R3, R4, R3, -0.25000196695327758789 ;  /* 0xbe80004204037423 */ /* 0x000fc80000000003 */
[----:B------:R-:W-:-:S04]  /*0240*/  FFMA R3, R4, R3, 0.33333510160446166992 ;  /* 0x3eaaaae604037423 */ /* 0x000fc80000000003 */
[----:B------:R-:W-:-:S04]  /*0250*/  FFMA R3, R4, R3, -0.5 ;  /* 0xbf00000004037423 */ /* 0x000fc80000000003 */
[C---:B------:R-:W-:Y:S02]  /*0260*/  FMUL R7, R4.reuse, R3 ;  /* 0x0000000304077220 */ /* 0x040fe40000400000 */
[----:B------:R-:W0:Y:S02]  /*0270*/  LDC.64 R2, c[0x0][0x380] ;  /* 0x0000e000ff027b82 */ /* 0x000e240000000a00 */
[----:B------:R-:W-:Y:S01]  /*0280*/  FFMA R7, R4, R7, R4 ;  /* 0x0000000704077223 */ /* 0x000fe20000000004 */
[----:B------:R-:W-:-:S03]  /*0290*/  @P0 MOV R4, 0x7f800000 ;  /* 0x7f80000000040802 */ /* 0x000fc60000000f00 */
[----:B------:R-:W-:Y:S02]  /*02a0*/  FFMA R7, R6, 0.69314718246459960938, R7 ;  /* 0x3f31721806077823 */ /* 0x000fe40000000007 */
[C---:B------:R-:W-:Y:S01]  /*02b0*/  @P1 FFMA R7, R9.reuse, R4, +INF ;  /* 0x7f80000009071423 */ /* 0x040fe20000000004 */
[----:B------:R-:W-:-:S04]  /*02c0*/  @P0 FSETP.NEU.AND P1, PT, R9, RZ, PT ;  /* 0x000000ff0900020b */ /* 0x000fc80003f2d000 */
[----:B------:R-:W-:Y:S02]  /*02d0*/  @P0 FSEL R7, R7, -RZ, P1 ;  /* 0x800000ff07070208 */ /* 0x000fe40000800000 */
[----:B------:R-:W-:Y:S02]  /*02e0*/  FSETP.NAN.AND P0, PT, |R0|, |R0|, PT ;  /* 0x400000000000720b */ /* 0x000fe40003f08200 */
[----:B------:R-:W-:-:S04]  /*02f0*/  LOP3.LUT R0, R7, 0x80000000, R0, 0xb8, !PT ;  /* 0x8000000007007812 */ /* 0x000fc800078eb800 */
[----:B------:R-:W-:Y:S01]  /*0300*/  FSEL R7, R0, R7, !P0 ;  /* 0x0000000700077208 */ /* 0x000fe20004000000 */
[----:B0-----:R-:W-:-:S05]  /*0310*/  IMAD.WIDE.U32 R2, R5, 0x4, R2 ;  /* 0x0000000405027825 */ /* 0x001fca00078e0002 */
[----:B------:R-:W-:Y:S01]  /*0320*/  STG.E desc[UR6][R2.64], R7 ;  /* 0x0000000702007986 */ /* 0x000fe2000c101906 */
[----:B------:R-:W-:Y:S05]  /*0330*/  EXIT ;  /* 0x000000000000794d */ /* 0x000fea0003800000 */
.L_x_0:
[----:B------:R-:W-:-:S00]  /*0340*/  BRA `(.L_x_0) ;  /* 0xfffffffc00fc7947 */ /* 0x000fc0000383ffff */
[----:B------:R-:W-:-:S00]  /*0350*/  NOP ;  /* 0x0000000000007918 */ /* 0x000fc00000000000 */
        /* <DEDUP_REMOVED lines=10> */
.L_x_35:


//--------------------- .text.default_function_kernel_4 --------------------------
	.section	.text.default_function_kernel_4,"ax",@progbits
	.align	128
        .global         default_function_kernel_4
        .type           default_function_kernel_4,@function
        .size           default_function_kernel_4,(.L_x_36 - default_function_kernel_4)
        .other          default_function_kernel_4,@"STO_CUDA_ENTRY STV_DEFAULT"
default_function_kernel_4:
.text.default_function_kernel_4:
[----:B------:R-:W-:Y:S01]  /*0000*/  LDC R1, c[0x0][0x37c] ;  /* 0x0000df00ff017b82 */ /* 0x000fe20000000800 */
[----:B------:R-:W0:Y:S07]  /*0010*/  S2R R0, SR_TID.X ;  /* 0x0000000000007919 */ /* 0x000e2e0000002100 */
[----:B------:R-:W1:Y:S01]  /*0020*/  S2UR UR4, SR_CTAID.X ;  /* 0x00000000000479c3 */ /* 0x000e620000002500 */
[----:B------:R-:W2:Y:S07]  /*0030*/  LDCU.64 UR6, c[0x0][0x358] ;  /* 0x00006b00ff0677ac */ /* 0x000eae0008000a00 */
[----:B------:R-:W3:Y:S08]  /*0040*/  LDC.64 R2, c[0x0][0x388] ;  /* 0x0000e200ff027b82 */ /* 0x000ef00000000a00 */
[----:B------:R-:W4:Y:S01]  /*0050*/  LDC.64 R4, c[0x0][0x390] ;  /* 0x0000e400ff047b82 */ /* 0x000f220000000a00 */
[----:B-1----:R-:W-:-:S06]  /*0060*/  USHF.L.U32 UR4, UR4, 0x6, URZ ;  /* 0x0000000604047899 */ /* 0x002fcc00080006ff */
[----:B0-----:R-:W-:-:S05]  /*0070*/  LOP3.LUT R0, R0, UR4, RZ, 0xfc, !PT ;  /* 0x0000000400007c12 */ /* 0x001fca000f8efcff */
[----:B---3--:R-:W-:-:S04]  /*0080*/  IMAD.WIDE.U32 R2, R0, 0x4, R2 ;  /* 0x0000000400027825 */ /* 0x008fc800078e0002 */
[----:B----4-:R-:W-:Y:S02]  /*0090*/  IMAD.WIDE.U32 R4, R0, 0x4, R4 ;  /* 0x0000000400047825 */ /* 0x010fe400078e0004 */
[----:B--2---:R-:W2:Y:S04]  /*00a0*/  LDG.E.CONSTANT R2, desc[UR6][R2.64] ;  /* 0x0000000602027981 */ /* 0x004ea8000c1e9900 */
[----:B------:R-:W3:Y:S01]  /*00b0*/  LDG.E.CONSTANT R5, desc[UR6][R4.64] ;  /* 0x0000000604057981 */ /* 0x000ee2000c1e9900 */
[----:B------:R-:W-:Y:S01]  /*00c0*/  BSSY.RECONVERGENT B0, `(.L_x_1) ;  /* 0x0000043000007945 */ /* 0x000fe20003800200 */
[C---:B--2---:R-:W-:Y:S01]  /*00d0*/  FADD R6, |R2|.reuse, -RZ ;  /* 0x800000ff02067221 */ /* 0x044fe20000000200 */
[----:B---3--:R-:W-:-:S13]  /*00e0*/  FSETP.GEU.AND P0, PT, |R2|, |R5|, PT ;  /* 0x400000050200720b */ /* 0x008fda0003f0e200 */
[----:B------:R-:W-:Y:S05]  /*00f0*/  @!P0 BRA `(.L_x_2) ;  /* 0x0000000000fc8947 */ /* 0x000fea0003800000 */
[----:B------:R-:W-:-:S05]  /*0100*/  FMUL R3, |R5|, 8388608 ;  /* 0x4b00000005037820 */ /* 0x000fca0000400200 */
[----:B------:R-:W-:-:S13]  /*0110*/  FSETP.GTU.AND P0, PT, R6, R3, PT ;  /* 0x000000030600720b */ /* 0x000fda0003f0c000 */
[----:B------:R-:W-:Y:S05]  /*0120*/  @P0 BRA `(.L_x_3) ;  /* 0x0000000000780947 */ /* 0x000fea0003800000 */
[C---:B------:R-:W-:Y:S01]  /*0130*/  FMUL R4, |R5|.reuse, 16777216 ;  /* 0x4b80000005047820 */ /* 0x040fe20000400200 */
[C---:B------:R-:W-:Y:S01]  /*0140*/  FSETP.GEU.AND P0, PT, |R5|.reuse, 1.175494350822287508e-38, PT ;  /* 0x008000000500780b */ /* 0x040fe20003f0e200 */
[----:B------:R-:W-:Y:S01]  /*0150*/  FMUL R3, R6, 16777216 ;  /* 0x4b80000006037820 */ /* 0x000fe20000400000 */
[----:B------:R-:W-:Y:S01]  /*0160*/  FADD R7, |R5|, -RZ ;  /* 0x800000ff05077221 */ /* 0x000fe20000000200 */
[----:B------:R-:W-:Y:S01]  /*0170*/  BSSY.RECONVERGENT B1, `(.L_x_4) ;  /* 0x0000017000017945 */ /* 0x000fe20003800200 */
[----:B------:R-:W-:Y:S02]  /*0180*/  FSEL R4, R4, |R5|, !P0 ;  /* 0x4000000504047208 */ /* 0x000fe40004000000 */
[----:B------:R-:W-:-:S04]  /*0190*/  FSEL R3, R3, R6, !P0 ;  /* 0x0000000603037208 */ /* 0x000fc80004000000 */
[----:B------:R-:W0:Y:S02]  /*01a0*/  MUFU.RCP R4, R4 ;  /* 0x0000000400047308 */ /* 0x000e240000001000 */
[----:B0-----:R-:W-:-:S06]  /*01b0*/  FMUL R3, R4, R3 ;  /* 0x0000000304037220 */ /* 0x001fcc0000400000 */
[----:B------:R-:W0:Y:S02]  /*01c0*/  FRND.TRUNC R3, R3 ;  /* 0x0000000300037307 */ /* 0x000e24000020d000 */
[----:B0-----:R-:W-:-:S05]  /*01d0*/  FFMA R8, -|R5|, R3, R6 ;  /* 0x0000000305087223 */ /* 0x001fca0000000306 */
[----:B------:R-:W-:-:S13]  /*01e0*/  ISETP.GE.U32.AND P0, PT, R8, R7, PT ;  /* 0x000000070800720c */ /* 0x000fda0003f06070 */
[----:B------:R-:W-:Y:S05]  /*01f0*/  @!P0 BRA `(.L_x_5) ;  /* 0x0000000000388947 */ /* 0x000fea0003800000 */
[----:B------:R-:W-:-:S04]  /*0200*/  ISETP.GE.U32.AND P0, PT, R8, -0x7fffffff, PT ;  /* 0x800000010800780c */ /* 0x000fc80003f06070 */
[----:B------:R-:W-:-:S09]  /*0210*/  FSETP.GEU.OR P1, PT, R8, -|R5|, !P0 ;  /* 0xc00000050800720b */ /* 0x000fd2000472e400 */
[----:B------:R-:W-:-:S04]  /*0220*/  @P0 FADD R4, R3, -1 ;  /* 0xbf80000003040421 */ /* 0x000fc80000000000 */
[----:B------:R-:W-:-:S04]  /*0230*/  @!P1 FADD R4, R4, -1 ;  /* 0xbf80000004049421 */ /* 0x000fc80000000000 */
[----:B------:R-:W-:Y:S01]  /*0240*/  @P0 IMAD.MOV.U32 R3, RZ, RZ, R4 ;  /* 0x000000ffff030224 */ /* 0x000fe200078e0004 */
[----:B------:R-:W-:Y:S06]  /*0250*/  @P0 BRA `(.L_x_5) ;  /* 0x0000000000200947 */ /* 0x000fec0003800000 */
[----:B------:R-:W-:Y:S01]  /*0260*/  FADD R4, |R5|, |R5| ;  /* 0x4000000505047221 */ /* 0x000fe20000000200 */
[----:B------:R-:W-:-:S04]  /*0270*/  FADD R3, R3, 1 ;  /* 0x3f80000003037421 */ /* 0x000fc80000000000 */
[----:B------:R-:W-:-:S13]  /*0280*/  FSETP.GE.AND P0, PT, R8, R4, PT ;  /* 0x000000040800720b */ /* 0x000fda0003f06000 */
[----:B------:R-:W-:-:S05]  /*0290*/  @P0 FFMA R4, |R5|, -3, R8 ;  /* 0xc040000005040823 */ /* 0x000fca0000000208 */
[----:B------:R-:W-:Y:S01]  /*02a0*/  FSETP.GE.AND P1, PT, R4, RZ, P0 ;  /* 0x000000ff0400720b */ /* 0x000fe20000726000 */
[----:B------:R-:W-:-:S12]  /*02b0*/  @P0 FADD R4, R3, 1 ;  /* 0x3f80000003040421 */ /* 0x000fd80000000000 */
[----:B------:R-:W-:-:S04]  /*02c0*/  @P1 FADD R4, R4, 1 ;  /* 0x3f80000004041421 */ /* 0x000fc80000000000 */
[----:B------:R-:W-:-:S07]  /*02d0*/  @P0 IMAD.MOV.U32 R3, RZ, RZ, R4 ;  /* 0x000000ffff030224 */ /* 0x000fce00078e0004 */
.L_x_5:
[----:B------:R-:W-:Y:S05]  /*02e0*/  BSYNC.RECONVERGENT B1 ;  /* 0x0000000000017941 */ /* 0x000fea0003800200 */
.L_x_4:
[----:B------:R-:W-:Y:S01]  /*02f0*/  FFMA R6, -|R5|, R3, R6 ;  /* 0x0000000305067223 */ /* 0x000fe20000000306 */
[----:B------:R-:W-:Y:S06]  /*0300*/  BRA `(.L_x_2) ;  /* 0x0000000000787947 */ /* 0x000fec0003800000 */
.L_x_3:
[----:B------:R-:W-:Y:S01]  /*0310*/  LOP3.LUT R7, R3, 0xff800000, RZ, 0xc0, !PT ;  /* 0xff80000003077812 */ /* 0x000fe200078ec0ff */
[----:B------:R-:W-:Y:S01]  /*0320*/  BSSY.RECONVERGENT B1, `(.L_x_6) ;  /* 0x000001a000017945 */ /* 0x000fe20003800200 */
[C---:B------:R-:W-:Y:S02]  /*0330*/  ISETP.GT.U32.AND P0, PT, R6.reuse, 0x7f7fffff, PT ;  /* 0x7f7fffff0600780c */ /* 0x040fe40003f04070 */
[C---:B------:R-:W-:Y:S02]  /*0340*/  IADD3 R4, PT, PT, R6.reuse, 0xb800000, -R7 ;  /* 0x0b80000006047810 */ /* 0x040fe40007ffe807 */
[----:B------:R-:W-:Y:S02]  /*0350*/  LOP3.LUT R6, R6, 0x7fffff, RZ, 0xc0, !PT ;  /* 0x007fffff06067812 */ /* 0x000fe400078ec0ff */
[----:B------:R-:W-:Y:S02]  /*0360*/  LOP3.LUT P1, R4, R4, 0xff800000, RZ, 0xc0, !PT ;  /* 0xff80000004047812 */ /* 0x000fe4000782c0ff */
[----:B------:R-:W-:-:S02]  /*0370*/  FSETP.GT.AND P2, PT, |R5|, RZ, PT ;  /* 0x000000ff0500720b */ /* 0x000fc40003f44200 */
[----:B------:R-:W-:Y:S02]  /*0380*/  FSEL R7, R7, +QNAN , !P0 ;  /* 0x7fffffff07077808 */ /* 0x000fe40004000000 */
[----:B------:R-:W-:Y:S02]  /*0390*/  LOP3.LUT R6, R6, 0x3f800000, RZ, 0xfc, !PT ;  /* 0x3f80000006067812 */ /* 0x000fe400078efcff */
[----:B------:R-:W-:-:S05]  /*03a0*/  FSEL R10, R7, +QNAN , P2 ;  /* 0x7fffffff070a7808 */ /* 0x000fca0001000000 */
[----:B------:R-:W-:Y:S05]  /*03b0*/  @!P1 BRA `(.L_x_7) ;  /* 0x0000000000409947 */ /* 0x000fea0003800000 */
[----:B------:R-:W-:-:S04]  /*03c0*/  LOP3.LUT R3, R3, 0x7fffff, RZ, 0xc0, !PT ;  /* 0x007fffff03037812 */ /* 0x000fc800078ec0ff */
[----:B------:R-:W-:-:S04]  /*03d0*/  LOP3.LUT R3, R3, 0x3f800000, RZ, 0xfc, !PT ;  /* 0x3f80000003037812 */ /* 0x000fc800078efcff */
[----:B------:R0:W1:Y:S03]  /*03e0*/  MUFU.RCP R5, R3 ;  /* 0x0000000300057308 */ /* 0x0000660000001000 */
.L_x_8:
[----:B------:R-:W-:-:S04]  /*03f0*/  VIMNMX.U32 R7, PT, PT, R4, 0xb800000, PT ;  /* 0x0b80000004077848 */ /* 0x000fc80003fe0000 */
[C---:B------:R-:W-:Y:S02]  /*0400*/  IADD3 R6, PT, PT, R7.reuse, R6, RZ ;  /* 0x0000000607067210 */ /* 0x040fe40007ffe0ff */
[----:B------:R-:W-:-:S03]  /*0410*/  IADD3 R4, PT, PT, -R7, R4, RZ ;  /* 0x0000000407047210 */ /* 0x000fc60007ffe1ff */
[----:B-1----:R-:W-:Y:S01]  /*0420*/  FMUL R8, R5, R6 ;  /* 0x0000000605087220 */ /* 0x002fe20000400000 */
[----:B------:R-:W-:-:S03]  /*0430*/  ISETP.NE.AND P1, PT, R4, RZ, PT ;  /* 0x000000ff0400720c */ /* 0x000fc60003f25270 */
[----:B------:R-:W-:-:S04]  /*0440*/  FFMA R9, -R3, R8, R6 ;  /* 0x0000000803097223 */ /* 0x000fc80000000106 */
[----:B------:R-:W-:-:S04]  /*0450*/  FFMA R9, R5, R9, R8 ;  /* 0x0000000905097223 */ /* 0x000fc80000000008 */
[----:B------:R-:W-:-:S04]  /*0460*/  FFMA R8, -R3, R9, R6 ;  /* 0x0000000903087223 */ /* 0x000fc80000000106 */
[----:B------:R-:W-:-:S06]  /*0470*/  FFMA.RZ R8, R5, R8, R9 ;  /* 0x0000000805087223 */ /* 0x000fcc000000c009 */
[----:B------:R-:W1:Y:S02]  /*0480*/  FRND.TRUNC R8, R8 ;  /* 0x0000000800087307 */ /* 0x000e64000020d000 */
[----:B-1----:R-:W-:-:S05]  /*0490*/  FFMA R6, -R3, R8, R6 ;  /* 0x0000000803067223 */ /* 0x002fca0000000106 */
[----:B------:R-:W-:-:S13]  /*04a0*/  ISETP.NE.AND P0, PT, R6, RZ, PT ;  /* 0x000000ff0600720c */ /* 0x000fda0003f05270 */
[----:B------:R-:W-:Y:S05]  /*04b0*/  @P0 BRA P1, `(.L_x_8) ;  /* 0xfffffffc00cc0947 */ /* 0x000fea000083ffff */
.L_x_7:
[----:B------:R-:W-:Y:S05]  /*04c0*/  BSYNC.RECONVERGENT B1 ;  /* 0x0000000000017941 */ /* 0x000fea0003800200 */
.L_x_6:
[----:B0-----:R-:W-:-:S04]  /*04d0*/  FMUL R3, R6, 1.1920928955078125e-07 ;  /* 0x3400000006037820 */ /* 0x001fc80000400000 */
[----:B------:R-:W-:-:S07]  /*04e0*/  FMUL R6, R10, R3 ;  /* 0x000000030a067220 */ /* 0x000fce0000400000 */
.L_x_2:
[----:B------:R-:W-:Y:S05]  /*04f0*/  BSYNC.RECONVERGENT B0 ;  /* 0x0000000000007941 */ /* 0x000fea0003800200 */
.L_x_1:
[C---:B------:R-:W-:Y:S02]  /*0500*/  FSETP.NAN.AND P0, PT, |R6|.reuse, |R6|, PT ;  /* 0x400000060600720b */ /* 0x040fe40003f08200 */
[C---:B------:R-:W-:Y:S02]  /*0510*/  LOP3.LUT R5, R6.reuse, 0x80000000, R2, 0xb8, !PT ;  /* 0x8000000006057812 */ /* 0x040fe400078eb802 */
[----:B------:R-:W0:Y:S02]  /*0520*/  LDC.64 R2, c[0x0][0x380] ;  /* 0x0000e000ff027b82 */ /* 0x000e240000000a00 */
[----:B------:R-:W-:-:S05]  /*0530*/  FSEL R5, R6, R5, P0 ;  /* 0x0000000506057208 */ /* 0x000fca0000000000 */
[----:B------:R-:W-:-:S06]  /*0540*/  FMUL.RZ R5, R5, 0.15915493667125701904 ;  /* 0x3e22f98305057820 */ /* 0x000fcc000040c000 */
[----:B------:R-:W1:Y:S01]  /*0550*/  MUFU.SIN R5, R5 ;  /* 0x0000000500057308 */ /* 0x000e620000000400 */
[----:B0-----:R-:W-:-:S05]  /*0560*/  IMAD.WIDE.U32 R2, R0, 0x4, R2 ;  /* 0x0000000400027825 */ /* 0x001fca00078e0002 */
[----:B-1----:R-:W-:Y:S01]  /*0570*/  STG.E desc[UR6][R2.64], R5 ;  /* 0x0000000502007986 */ /* 0x002fe2000c101906 */
[----:B------:R-:W-:Y:S05]  /*0580*/  EXIT ;  /* 0x000000000000794d */ /* 0x000fea0003800000 */
.L_x_9:
        /* <DEDUP_REMOVED lines=15> */
.L_x_36:


//--------------------- .text.default_function_kernel_2 --------------------------
	.section	.text.default_function_kernel_2,"ax",@progbits
	.align	128
        .global         default_function_kernel_2
        .type           default_function_kernel_2,@function
        .size           default_function_kernel_2,(.L_x_34 - default_function_kernel_2)
        .other          default_function_kernel_2,@"STO_CUDA_ENTRY STV_DEFAULT"
default_function_kernel_2:
.text.default_function_kernel_2:
        /* <DEDUP_REMOVED lines=8> */
[----:B---3--:R-:W-:-:S05]  /*0080*/  IMAD.WIDE.U32 R6, R2, 0x4, R6 ;  /* 0x0000000402067825 */ /* 0x008fca00078e0006 */
[----:B--2---:R-:W2:Y:S01]  /*0090*/  LDG.E.CONSTANT R3, desc[UR6][R6.64] ;  /* 0x0000000606037981 */ /* 0x004ea2000c1e9900 */
[----:B----4-:R-:W-:-:S05]  /*00a0*/  IMAD.WIDE.U32 R4, R2, 0x4, R4 ;  /* 0x0000000402047825 */ /* 0x010fca00078e0004 */
[----:B------:R-:W3:Y:S01]  /*00b0*/  LDG.E.CONSTANT R0, desc[UR6][R4.64] ;  /* 0x0000000604007981 */ /* 0x000ee2000c1e9900 */
[----:B------:R-:W-:Y:S01]  /*00c0*/  BSSY.RECONVERGENT B0, `(.L_x_10) ;  /* 0x000000c000007945 */ /* 0x000fe20003800200 */
[----:B--2---:R-:W0:Y:S08]  /*00d0*/  MUFU.RCP R8, R3 ;  /* 0x0000000300087308 */ /* 0x004e300000001000 */
[----:B---3--:R-:W1:Y:S01]  /*00e0*/  FCHK P0, R0, R3 ;  /* 0x0000000300007302 */ /* 0x008e620000000000 */
[----:B0-----:R-:W-:-:S04]  /*00f0*/  FFMA R9, -R3, R8, 1 ;  /* 0x3f80000003097423 */ /* 0x001fc80000000108 */
[----:B------:R-:W-:-:S04]  /*0100*/  FFMA R9, R8, R9, R8 ;  /* 0x0000000908097223 */ /* 0x000fc80000000008 */
[----:B------:R-:W-:-:S04]  /*0110*/  FFMA R8, R0, R9, RZ ;  /* 0x0000000900087223 */ /* 0x000fc800000000ff */
[----:B------:R-:W-:-:S04]  /*0120*/  FFMA R10, -R3, R8, R0 ;  /* 0x00000008030a7223 */ /* 0x000fc80000000100 */
[----:B------:R-:W-:Y:S01]  /*0130*/  FFMA R9, R9, R10, R8 ;  /* 0x0000000a09097223 */ /* 0x000fe20000000008 */
[----:B-1----:R-:W-:Y:S06]  /*0140*/  @!P0 BRA `(.L_x_11) ;  /* 0x00000000000c8947 */ /* 0x002fec0003800000 */
[----:B------:R-:W-:-:S07]  /*0150*/  MOV R11, 0x170 ;  /* 0x00000170000b7802 */ /* 0x000fce0000000f00 */
[----:B------:R-:W-:Y:S05]  /*0160*/  CALL.REL.NOINC `($__internal_0_$__cuda_sm3x_div_rn_noftz_f32_slowpath) ;  /* 0x0000000000187944 */ /* 0x000fea0003c00000 */
[----:B------:R-:W-:-:S07]  /*0170*/  IMAD.MOV.U32 R9, RZ, RZ, R3 ;  /* 0x000000ffff097224 */ /* 0x000fce00078e0003 */
.L_x_11:
[----:B------:R-:W-:Y:S05]  /*0180*/  BSYNC.RECONVERGENT B0 ;  /* 0x0000000000007941 */ /* 0x000fea0003800200 */
.L_x_10:
[----:B------:R-:W0:Y:S02]  /*0190*/  LDC.64 R4, c[0x0][0x380] ;  /* 0x0000e000ff047b82 */ /* 0x000e240000000a00 */
[----:B0-----:R-:W-:-:S05]  /*01a0*/  IMAD.WIDE.U32 R2, R2, 0x4, R4 ;  /* 0x0000000402027825 */ /* 0x001fca00078e0004 */
[----:B------:R-:W-:Y:S01]  /*01b0*/  STG.E desc[UR6][R2.64], R9 ;  /* 0x0000000902007986 */ /* 0x000fe2000c101906 */
[----:B------:R-:W-:Y:S05]  /*01c0*/  EXIT ;  /* 0x000000000000794d */ /* 0x000fea0003800000 */
        .weak           $__internal_0_$__cuda_sm3x_div_rn_noftz_f32_slowpath
        .type           $__internal_0_$__cuda_sm3x_div_rn_noftz_f32_slowpath,@function
        .size           $__internal_0_$__cuda_sm3x_div_rn_noftz_f32_slowpath,(.L_x_34 - $__internal_0_$__cuda_sm3x_div_rn_noftz_f32_slowpath)
$__internal_0_$__cuda_sm3x_div_rn_noftz_f32_slowpath:
[--C-:B------:R-:W-:Y:S01]  /*01d0*/  SHF.R.U32.HI R5, RZ, 0x17, R3.reuse ;  /* 0x00000017ff057819 */ /* 0x100fe20000011603 */
[----:B------:R-:W-:Y:S01]  /*01e0*/  BSSY.RECONVERGENT B1, `(.L_x_12) ;  /* 0x0000064000017945 */ /* 0x000fe20003800200 */
[--C-:B------:R-:W-:Y:S01]  /*01f0*/  SHF.R.U32.HI R4, RZ, 0x17, R0.reuse ;  /* 0x00000017ff047819 */ /* 0x100fe20000011600 */
[----:B------:R-:W-:Y:S01]  /*0200*/  IMAD.MOV.U32 R6, RZ, RZ, R0 ;  /* 0x000000ffff067224 */ /* 0x000fe200078e0000 */
[----:B------:R-:W-:Y:S01]  /*0210*/  LOP3.LUT R5, R5, 0xff, RZ, 0xc0, !PT ;  /* 0x000000ff05057812 */ /* 0x000fe200078ec0ff */
[----:B------:R-:W-:Y:S01]  /*0220*/  IMAD.MOV.U32 R7, RZ, RZ, R3 ;  /* 0x000000ffff077224 */ /* 0x000fe200078e0003 */
[----:B------:R-:W-:-:S03]  /*0230*/  LOP3.LUT R4, R4, 0xff, RZ, 0xc0, !PT ;  /* 0x000000ff04047812 */ /* 0x000fc600078ec0ff */
[----:B------:R-:W-:Y:S02]  /*0240*/  VIADD R10, R5, 0xffffffff ;  /* 0xffffffff050a7836 */ /* 0x000fe40000000000 */
[----:B------:R-:W-:-:S03]  /*0250*/  VIADD R9, R4, 0xffffffff ;  /* 0xffffffff04097836 */ /* 0x000fc60000000000 */
[----:B------:R-:W-:-:S04]  /*0260*/  ISETP.GT.U32.AND P0, PT, R10, 0xfd, PT ;  /* 0x000000fd0a00780c */ /* 0x000fc80003f04070 */
[----:B------:R-:W-:-:S13]  /*0270*/  ISETP.GT.U32.OR P0, PT, R9, 0xfd, P0 ;  /* 0x000000fd0900780c */ /* 0x000fda0000704470 */
[----:B------:R-:W-:Y:S01]  /*0280*/  @!P0 IMAD.MOV.U32 R8, RZ, RZ, RZ ;  /* 0x000000ffff088224 */ /* 0x000fe200078e00ff */
[----:B------:R-:W-:Y:S06]  /*0290*/  @!P0 BRA `(.L_x_13) ;  /* 0x00000000005c8947 */ /* 0x000fec0003800000 */
[----:B------:R-:W-:Y:S02]  /*02a0*/  FSETP.GTU.FTZ.AND P0, PT, |R0|, +INF , PT ;  /* 0x7f8000000000780b */ /* 0x000fe40003f1c200 */
[----:B------:R-:W-:-:S04]  /*02b0*/  FSETP.GTU.FTZ.AND P1, PT, |R3|, +INF , PT ;  /* 0x7f8000000300780b */ /* 0x000fc80003f3c200 */
[----:B------:R-:W-:-:S13]  /*02c0*/  PLOP3.LUT P0, PT, P0, P1, PT, 0xf8, 0x8f ;  /* 0x00000000008f781c */ /* 0x000fda0000703f70 */
[----:B------:R-:W-:Y:S05]  /*02d0*/  @P0 BRA `(.L_x_14) ;  /* 0x00000004004c0947 */ /* 0x000fea0003800000 */
[----:B------:R-:W-:-:S13]  /*02e0*/  LOP3.LUT P0, RZ, R7, 0x7fffffff, R6, 0xc8, !PT ;  /* 0x7fffffff07ff7812 */ /* 0x000fda000780c806 */
[----:B------:R-:W-:Y:S05]  /*02f0*/  @!P0 BRA `(.L_x_15) ;  /* 0x00000004003c8947 */ /* 0x000fea0003800000 */
[C---:B------:R-:W-:Y:S02]  /*0300*/  FSETP.NEU.FTZ.AND P2, PT, |R0|.reuse, +INF , PT ;  /* 0x7f8000000000780b */ /* 0x040fe40003f5d200 */
[----:B------:R-:W-:Y:S02]  /*0310*/  FSETP.NEU.FTZ.AND P1, PT, |R3|, +INF , PT ;  /* 0x7f8000000300780b */ /* 0x000fe40003f3d200 */
[----:B------:R-:W-:-:S11]  /*0320*/  FSETP.NEU.FTZ.AND P0, PT, |R0|, +INF , PT ;  /* 0x7f8000000000780b */ /* 0x000fd60003f1d200 */
[----:B------:R-:W-:Y:S05]  /*0330*/  @!P1 BRA !P2, `(.L_x_15) ;  /* 0x00000004002c9947 */ /* 0x000fea0005000000 */
[----:B------:R-:W-:-:S04]  /*0340*/  LOP3.LUT P2, RZ, R6, 0x7fffffff, RZ, 0xc0, !PT ;  /* 0x7fffffff06ff7812 */ /* 0x000fc8000784c0ff */
[----:B------:R-:W-:-:S13]  /*0350*/  PLOP3.LUT P1, PT, P1, P2, PT, 0x2f, 0xf2 ;  /* 0x0000000000f2781c */ /* 0x000fda0000f24577 */
[----:B------:R-:W-:Y:S05]  /*0360*/  @P1 BRA `(.L_x_16) ;  /* 0x0000000400181947 */ /* 0x000fea0003800000 */
[----:B------:R-:W-:-:S04]  /*0370*/  LOP3.LUT P1, RZ, R7, 0x7fffffff, RZ, 0xc0, !PT ;  /* 0x7fffffff07ff7812 */ /* 0x000fc8000782c0ff */
[----:B------:R-:W-:-:S13]  /*0380*/  PLOP3.LUT P0, PT, P0, P1, PT, 0x2f, 0xf2 ;  /* 0x0000000000f2781c */ /* 0x000fda0000702577 */
[----:B------:R-:W-:Y:S05]  /*0390*/  @P0 BRA `(.L_x_17) ;  /* 0x0000000400000947 */ /* 0x000fea0003800000 */
[----:B------:R-:W-:Y:S02]  /*03a0*/  ISETP.GE.AND P0, PT, R9, RZ, PT ;  /* 0x000000ff0900720c */ /* 0x000fe40003f06270 */
[----:B------:R-:W-:-:S11]  /*03b0*/  ISETP.GE.AND P1, PT, R10, RZ, PT ;  /* 0x000000ff0a00720c */ /* 0x000fd60003f26270 */
[----:B------:R-:W-:Y:S02]  /*03c0*/  @P0 IMAD.MOV.U32 R8, RZ, RZ, RZ ;  /* 0x000000ffff080224 */ /* 0x000fe400078e00ff */
[----:B------:R-:W-:Y:S01]  /*03d0*/  @!P0 FFMA R6, R0, 1.84467440737095516160e+19, RZ ;  /* 0x5f80000000068823 */ /* 0x000fe200000000ff */
[----:B------:R-:W-:Y:S02]  /*03e0*/  @!P0 IMAD.MOV.U32 R8, RZ, RZ, -0x40 ;  /* 0xffffffc0ff088424 */ /* 0x000fe400078e00ff */
[----:B------:R-:W-:Y:S02]  /*03f0*/  @!P1 FFMA R7, R3, 1.84467440737095516160e+19, RZ ;  /* 0x5f80000003079823 */ /* 0x000fe400000000ff */
[----:B------:R-:W-:-:S07]  /*0400*/  @!P1 VIADD R8, R8, 0x40 ;  /* 0x0000004008089836 */ /* 0x000fce0000000000 */
.L_x_13:
[----:B------:R-:W-:Y:S01]  /*0410*/  LEA R0, R5, 0xc0800000, 0x17 ;  /* 0xc080000005007811 */ /* 0x000fe200078eb8ff */
[----:B------:R-:W-:Y:S01]  /*0420*/  VIADD R4, R4, 0xffffff81 ;  /* 0xffffff8104047836 */ /* 0x000fe20000000000 */
[----:B------:R-:W-:Y:S03]  /*0430*/  BSSY.RECONVERGENT B2, `(.L_x_18) ;  /* 0x0000035000027945 */ /* 0x000fe60003800200 */
[----:B------:R-:W-:Y:S01]  /*0440*/  IMAD.IADD R7, R7, 0x1, -R0 ;  /* 0x0000000107077824 */ /* 0x000fe200078e0a00 */
[C---:B------:R-:W-:Y:S01]  /*0450*/  IADD3 R5, PT, PT, R4.reuse, 0x7f, -R5 ;  /* 0x0000007f04057810 */ /* 0x040fe20007ffe805 */
[----:B------:R-:W-:Y:S02]  /*0460*/  IMAD R0, R4, -0x800000, R6 ;  /* 0xff80000004007824 */ /* 0x000fe400078e0206 */
[----:B------:R-:W0:Y:S01]  /*0470*/  MUFU.RCP R3, R7 ;  /* 0x0000000700037308 */ /* 0x000e220000001000 */
[----:B------:R-:W-:Y:S01]  /*0480*/  FADD.FTZ R9, -R7, -RZ ;  /* 0x800000ff07097221 */ /* 0x000fe20000010100 */
[----:B------:R-:W-:-:S03]  /*0490*/  IMAD.IADD R5, R5, 0x1, R8 ;  /* 0x0000000105057824 */ /* 0x000fc600078e0208 */
[----:B0-----:R-:W-:-:S04]  /*04a0*/  FFMA R10, R3, R9, 1 ;  /* 0x3f800000030a7423 */ /* 0x001fc80000000009 */
[----:B------:R-:W-:-:S04]  /*04b0*/  FFMA R10, R3, R10, R3 ;  /* 0x0000000a030a7223 */ /* 0x000fc80000000003 */
[----:B------:R-:W-:-:S04]  /*04c0*/  FFMA R3, R0, R10, RZ ;  /* 0x0000000a00037223 */ /* 0x000fc800000000ff */
[----:B------:R-:W-:-:S04]  /*04d0*/  FFMA R6, R9, R3, R0 ;  /* 0x0000000309067223 */ /* 0x000fc80000000000 */
[----:B------:R-:W-:-:S04]  /*04e0*/  FFMA R13, R10, R6, R3 ;  /* 0x000000060a0d7223 */ /* 0x000fc80000000003 */
[----:B------:R-:W-:-:S04]  /*04f0*/  FFMA R6, R9, R13, R0 ;  /* 0x0000000d09067223 */ /* 0x000fc80000000000 */
[----:B------:R-:W-:-:S05]  /*0500*/  FFMA R3, R10, R6, R13 ;  /* 0x000000060a037223 */ /* 0x000fca000000000d */
[----:B------:R-:W-:-:S04]  /*0510*/  SHF.R.U32.HI R0, RZ, 0x17, R3 ;  /* 0x00000017ff007819 */ /* 0x000fc80000011603 */
[----:B------:R-:W-:-:S05]  /*0520*/  LOP3.LUT R0, R0, 0xff, RZ, 0xc0, !PT ;  /* 0x000000ff00007812 */ /* 0x000fca00078ec0ff */
[----:B------:R-:W-:-:S04]  /*0530*/  IMAD.IADD R8, R0, 0x1, R5 ;  /* 0x0000000100087824 */ /* 0x000fc800078e0205 */
[----:B------:R-:W-:-:S05]  /*0540*/  VIADD R0, R8, 0xffffffff ;  /* 0xffffffff08007836 */ /* 0x000fca0000000000 */
[----:B------:R-:W-:-:S13]  /*0550*/  ISETP.GE.U32.AND P0, PT, R0, 0xfe, PT ;  /* 0x000000fe0000780c */ /* 0x000fda0003f06070 */
[----:B------:R-:W-:Y:S05]  /*0560*/  @!P0 BRA `(.L_x_19) ;  /* 0x0000000000808947 */ /* 0x000fea0003800000 */
[----:B------:R-:W-:-:S13]  /*0570*/  ISETP.GT.AND P0, PT, R8, 0xfe, PT ;  /* 0x000000fe0800780c */ /* 0x000fda0003f04270 */
[----:B------:R-:W-:Y:S05]  /*0580*/  @P0 BRA `(.L_x_20) ;  /* 0x00000000006c0947 */ /* 0x000fea0003800000 */
[----:B------:R-:W-:-:S13]  /*0590*/  ISETP.GE.AND P0, PT, R8, 0x1, PT ;  /* 0x000000010800780c */ /* 0x000fda0003f06270 */
[----:B------:R-:W-:Y:S05]  /*05a0*/  @P0 BRA `(.L_x_21) ;  /* 0x0000000000740947 */ /* 0x000fea0003800000 */
[----:B------:R-:W-:Y:S02]  /*05b0*/  ISETP.GE.AND P0, PT, R8, -0x18, PT ;  /* 0xffffffe80800780c */ /* 0x000fe40003f06270 */
[----:B------:R-:W-:-:S11]  /*05c0*/  LOP3.LUT R3, R3, 0x80000000, RZ, 0xc0, !PT ;  /* 0x8000000003037812 */ /* 0x000fd600078ec0ff */
[----:B------:R-:W-:Y:S05]  /*05d0*/  @!P0 BRA `(.L_x_21) ;  /* 0x0000000000688947 */ /* 0x000fea0003800000 */
[-CC-:B------:R-:W-:Y:S01]  /*05e0*/  FFMA.RZ R0, R10, R6.reuse, R13.reuse ;  /* 0x000000060a007223 */ /* 0x180fe2000000c00d */
[----:B------:R-:W-:Y:S02]  /*05f0*/  VIADD R7, R8, 0x20 ;  /* 0x0000002008077836 */ /* 0x000fe40000000000 */
[-CC-:B------:R-:W-:Y:S01]  /*0600*/  FFMA.RM R5, R10, R6.reuse, R13.reuse ;  /* 0x000000060a057223 */ /* 0x180fe2000000400d */
[----:B------:R-:W-:Y:S02]  /*0610*/  ISETP.NE.AND P2, PT, R8, RZ, PT ;  /* 0x000000ff0800720c */ /* 0x000fe40003f45270 */
[----:B------:R-:W-:Y:S01]  /*0620*/  LOP3.LUT R4, R0, 0x7fffff, RZ, 0xc0, !PT ;  /* 0x007fffff00047812 */ /* 0x000fe200078ec0ff */
[----:B------:R-:W-:Y:S01]  /*0630*/  FFMA.RP R0, R10, R6, R13 ;  /* 0x000000060a007223 */ /* 0x000fe2000000800d */
[----:B------:R-:W-:Y:S01]  /*0640*/  IMAD.MOV R6, RZ, RZ, -R8 ;  /* 0x000000ffff067224 */ /* 0x000fe200078e0a08 */
[----:B------:R-:W-:Y:S02]  /*0650*/  ISETP.NE.AND P1, PT, R8, RZ, PT ;  /* 0x000000ff0800720c */ /* 0x000fe40003f25270 */
[----:B------:R-:W-:-:S02]  /*0660*/  LOP3.LUT R4, R4, 0x800000, RZ, 0xfc, !PT ;  /* 0x0080000004047812 */ /* 0x000fc400078efcff */
[----:B------:R-:W-:Y:S02]  /*0670*/  FSETP.NEU.FTZ.AND P0, PT, R0, R5, PT ;  /* 0x000000050000720b */ /* 0x000fe40003f1d000 */
[----:B------:R-:W-:Y:S02]  /*0680*/  SHF.L.U32 R7, R4, R7, RZ ;  /* 0x0000000704077219 */ /* 0x000fe400000006ff */
[----:B------:R-:W-:Y:S02]  /*0690*/  SEL R5, R6, RZ, P2 ;  /* 0x000000ff06057207 */ /* 0x000fe40001000000 */
[----:B------:R-:W-:Y:S02]  /*06a0*/  ISETP.NE.AND P1, PT, R7, RZ, P1 ;  /* 0x000000ff0700720c */ /* 0x000fe40000f25270 */
[----:B------:R-:W-:Y:S02]  /*06b0*/  SHF.R.U32.HI R5, RZ, R5, R4 ;  /* 0x00000005ff057219 */ /* 0x000fe40000011604 */
[----:B------:R-:W-:-:S02]  /*06c0*/  PLOP3.LUT P0, PT, P0, P1, PT, 0xf8, 0x8f ;  /* 0x00000000008f781c */ /* 0x000fc40000703f70 */
[----:B------:R-:W-:Y:S02]  /*06d0*/  SHF.R.U32.HI R7, RZ, 0x1, R5 ;  /* 0x00000001ff077819 */ /* 0x000fe40000011605 */
[----:B------:R-:W-:-:S04]  /*06e0*/  SEL R0, RZ, 0x1, !P0 ;  /* 0x00000001ff007807 */ /* 0x000fc80004000000 */
[----:B------:R-:W-:-:S04]  /*06f0*/  LOP3.LUT R0, R0, 0x1, R7, 0xf8, !PT ;  /* 0x0000000100007812 */ /* 0x000fc800078ef807 */
[----:B------:R-:W-:-:S05]  /*0700*/  LOP3.LUT R0, R0, R5, RZ, 0xc0, !PT ;  /* 0x0000000500007212 */ /* 0x000fca00078ec0ff */
[----:B------:R-:W-:-:S05]  /*0710*/  IMAD.IADD R0, R7, 0x1, R0 ;  /* 0x0000000107007824 */ /* 0x000fca00078e0200 */
[----:B------:R-:W-:Y:S01]  /*0720*/  LOP3.LUT R3, R0, R3, RZ, 0xfc, !PT ;  /* 0x0000000300037212 */ /* 0x000fe200078efcff */
[----:B------:R-:W-:Y:S06]  /*0730*/  BRA `(.L_x_21) ;  /* 0x0000000000107947 */ /* 0x000fec0003800000 */
.L_x_20:
[----:B------:R-:W-:-:S04]  /*0740*/  LOP3.LUT R3, R3, 0x80000000, RZ, 0xc0, !PT ;  /* 0x8000000003037812 */ /* 0x000fc800078ec0ff */
[----:B------:R-:W-:Y:S01]  /*0750*/  LOP3.LUT R3, R3, 0x7f800000, RZ, 0xfc, !PT ;  /* 0x7f80000003037812 */ /* 0x000fe200078efcff */
[----:B------:R-:W-:Y:S06]  /*0760*/  BRA `(.L_x_21) ;  /* 0x0000000000047947 */ /* 0x000fec0003800000 */
.L_x_19:
[----:B------:R-:W-:-:S07]  /*0770*/  IMAD R3, R5, 0x800000, R3 ;  /* 0x0080000005037824 */ /* 0x000fce00078e0203 */
.L_x_21:
[----:B------:R-:W-:Y:S05]  /*0780*/  BSYNC.RECONVERGENT B2 ;  /* 0x0000000000027941 */ /* 0x000fea0003800200 */
.L_x_18:
[----:B------:R-:W-:Y:S05]  /*0790*/  BRA `(.L_x_22) ;  /* 0x0000000000207947 */ /* 0x000fea0003800000 */
.L_x_17:
[----:B------:R-:W-:-:S04]  /*07a0*/  LOP3.LUT R3, R7, 0x80000000, R6, 0x48, !PT ;  /* 0x8000000007037812 */ /* 0x000fc800078e4806 */
[----:B------:R-:W-:Y:S01]  /*07b0*/  LOP3.LUT R3, R3, 0x7f800000, RZ, 0xfc, !PT ;  /* 0x7f80000003037812 */ /* 0x000fe200078efcff */
[----:B------:R-:W-:Y:S06]  /*07c0*/  BRA `(.L_x_22) ;  /* 0x0000000000147947 */ /* 0x000fec0003800000 */
.L_x_16:
[----:B------:R-:W-:Y:S01]  /*07d0*/  LOP3.LUT R3, R7, 0x80000000, R6, 0x48, !PT ;  /* 0x8000000007037812 */ /* 0x000fe200078e4806 */
[----:B------:R-:W-:Y:S06]  /*07e0*/  BRA `(.L_x_22) ;  /* 0x00000000000c7947 */ /* 0x000fec0003800000 */
.L_x_15:
[----:B------:R-:W0:Y:S01]  /*07f0*/  MUFU.RSQ R3, -QNAN ;  /* 0xffc0000000037908 */ /* 0x000e220000001400 */
[----:B------:R-:W-:Y:S05]  /*0800*/  BRA `(.L_x_22) ;  /* 0x0000000000047947 */ /* 0x000fea0003800000 */
.L_x_14:
[----:B------:R-:W-:-:S07]  /*0810*/  FADD.FTZ R3, R0, R3 ;  /* 0x0000000300037221 */ /* 0x000fce0000010000 */
.L_x_22:
[----:B------:R-:W-:Y:S05]  /*0820*/  BSYNC.RECONVERGENT B1 ;  /* 0x0000000000017941 */ /* 0x000fea0003800200 */
.L_x_12:
[----:B------:R-:W-:Y:S02]  /*0830*/  IMAD.MOV.U32 R4, RZ, RZ, R11 ;  /* 0x000000ffff047224 */ /* 0x000fe400078e000b */
[----:B------:R-:W-:-:S04]  /*0840*/  IMAD.MOV.U32 R5, RZ, RZ, 0x0 ;  /* 0x00000000ff057424 */ /* 0x000fc800078e00ff */
[----:B0-----:R-:W-:Y:S05]  /*0850*/  RET.REL.NODEC R4 `(default_function_kernel_2) ;  /* 0xfffffff404e87950 */ /* 0x001fea0003c3ffff */
.L_x_23:
        /* <DEDUP_REMOVED lines=10> */
.L_x_34:


//--------------------- .text.default_function_kernel_3 --------------------------
	.section	.text.default_function_kernel_3,"ax",@progbits
	.align	128
        .global         default_function_kernel_3
        .type           default_function_kernel_3,@function
        .size           default_function_kernel_3,(.L_x_38 - default_function_kernel_3)
        .other          default_function_kernel_3,@"STO_CUDA_ENTRY STV_DEFAULT"
default_function_kernel_3:
.text.default_function_kernel_3:
        /* <DEDUP_REMOVED lines=46> */
.L_x_28:
[----:B------:R-:W-:Y:S05]  /*02e0*/  BSYNC.RECONVERGENT B1 ;  /* 0x0000000000017941 */ /* 0x000fea0003800200 */
.L_x_27:
[----:B------:R-:W-:Y:S01]  /*02f0*/  FFMA R6, -|R5|, R3, R6 ;  /* 0x0000000305067223 */ /* 0x000fe20000000306 */
[----:B------:R-:W-:Y:S06]  /*0300*/  BRA `(.L_x_25) ;  /* 0x0000000000787947 */ /* 0x000fec0003800000 */
.L_x_26:
        /* <DEDUP_REMOVED lines=14> */
.L_x_31:
        /* <DEDUP_REMOVED lines=13> */
.L_x_30:
[----:B------:R-:W-:Y:S05]  /*04c0*/  BSYNC.RECONVERGENT B1 ;  /* 0x0000000000017941 */ /* 0x000fea0003800200 */
.L_x_29:
[----:B0-----:R-:W-:-:S04]  /*04d0*/  FMUL R3, R6, 1.1920928955078125e-07 ;  /* 0x3400000006037820 */ /* 0x001fc80000400000 */
[----:B------:R-:W-:-:S07]  /*04e0*/  FMUL R6, R10, R3 ;  /* 0x000000030a067220 */ /* 0x000fce0000400000 */
.L_x_25:
[----:B------:R-:W-:Y:S05]  /*04f0*/  BSYNC.RECONVERGENT B0 ;  /* 0x0000000000007941 */ /* 0x000fea0003800200 */
.L_x_24:
[----:B------:R-:W0:Y:S01]  /*0500*/  LDC.64 R4, c[0x0][0x380] ;  /* 0x0000e000ff047b82 */ /* 0x000e220000000a00 */
[C---:B------:R-:W-:Y:S02]  /*0510*/  FSETP.NAN.AND P0, PT, |R6|.reuse, |R6|, PT ;  /* 0x400000060600720b */ /* 0x040fe40003f08200 */
[----:B------:R-:W-:-:S04]  /*0520*/  LOP3.LUT R3, R6, 0x80000000, R2, 0xb8, !PT ;  /* 0x8000000006037812 */ /* 0x000fc800078eb802 */
[----:B------:R-:W-:-:S05]  /*0530*/  FSEL R3, R6, R3, P0 ;  /* 0x0000000306037208 */ /* 0x000fca0000000000 */
[----:B------:R-:W-:Y:S01]  /*0540*/  FADD R3, R2, R3 ;  /* 0x0000000302037221 */ /* 0x000fe20000000000 */
[----:B0-----:R-:W-:-:S05]  /*0550*/  IMAD.WIDE.U32 R4, R0, 0x4, R4 ;  /* 0x0000000400047825 */ /* 0x001fca00078e0004 */
[----:B------:R-:W-:Y:S01]  /*0560*/  STG.E desc[UR6][R4.64], R3 ;  /* 0x0000000304007986 */ /* 0x000fe2000c101906 */
[----:B------:R-:W-:Y:S05]  /*0570*/  EXIT ;  /* 0x000000000000794d */ /* 0x000fea0003800000 */
.L_x_32:
        /* <DEDUP_REMOVED lines=16> */
.L_x_38:


//--------------------- .text.default_function_kernel_1 --------------------------
	.section	.text.default_function_kernel_1,"ax",@progbits
	.align	128
        .global         default_function_kernel_1
        .type           default_function_kernel_1,@function
        .size           default_function_kernel_1,(.L_x_39 - default_function_kernel_1)
        .other          default_function_kernel_1,@"STO_CUDA_ENTRY STV_DEFAULT"
default_function_kernel_1:
.text.default_function_kernel_1:
        /* <DEDUP_REMOVED lines=8> */
[----:B---3--:R-:W-:-:S06]  /*0080*/  IMAD.WIDE.U32 R2, R7, 0x4, R2 ;  /* 0x0000000407027825 */ /* 0x008fcc00078e0002 */
[----:B--2---:R-:W2:Y:S01]  /*0090*/  LDG.E.CONSTANT R2, desc[UR6][R2.64] ;  /* 0x0000000602027981 */ /* 0x004ea2000c1e9900 */
[----:B----4-:R-:W-:-:S04]  /*00a0*/  IMAD.WIDE.U32 R4, R7, 0x4, R4 ;  /* 0x0000000407047825 */ /* 0x010fc800078e0004 */
[----:B--2---:R-:W-:-:S04]  /*00b0*/  FMUL.RZ R6, R2, 0.15915493667125701904 ;  /* 0x3e22f98302067820 */ /* 0x004fc8000040c000 */
[----:B------:R-:W0:Y:S02]  /*00c0*/  MUFU.COS R0, R6 ;  /* 0x0000000600007308 */ /* 0x000e240000000000 */
[----:B0-----:R-:W-:-:S06]  /*00d0*/  FMUL R0, R0, 1.4426950216293334961 ;  /* 0x3fb8aa3b00007820 */ /* 0x001fcc0000400000 */
[----:B------:R-:W0:Y:S02]  /*00e0*/  MUFU.EX2 R9, R0 ;  /* 0x0000000000097308 */ /* 0x000e240000000800 */
[----:B0-----:R-:W-:Y:S01]  /*00f0*/  STG.E desc[UR6][R4.64], R9 ;  /* 0x0000000904007986 */ /* 0x001fe2000c101906 */
[----:B------:R-:W-:Y:S05]  /*0100*/  EXIT ;  /* 0x000000000000794d */ /* 0x000fea0003800000 */
.L_x_33:
        /* <DEDUP_REMOVED lines=15> */
.L_x_39:


//--------------------- .nv.shared.reserved.0     --------------------------
	.section	.nv.shared.reserved.0,"aw",@nobits
	.weak		__nv_reservedSMEM_offset_0_alias
	.size		__nv_reservedSMEM_offset_0_alias, 0, 64
	.other		__nv_reservedSMEM_offset_0_alias,@"STO_CUDA_RESERVED_SHARED STV_DEFAULT"
__nv_reservedSMEM_offset_0_alias:
	.zero		0
	.zero		64


//--------------------- .nv.constant0.default_function_kernel --------------------------
	.section	.nv.constant0.default_function_kernel,"a",@progbits
	.sectionflags	@""
	.align	4
.nv.constant0.default_function_kernel:
	.zero		912


//--------------------- .nv.constant0.default_function_kernel_4 --------------------------
	.section	.nv.constant0.default_function_kernel_4,"a",@progbits
	.sectionflags	@""
	.align	4
.nv.constant0.default_function_kernel_4:
	.zero		920


//--------------------- .nv.constant0.default_function_kernel_2 --------------------------
	.section	.nv.constant0.default_function_kernel_2,"a",@progbits
	.sectionflags	@""
	.align	4
.nv.constant0.default_function_kernel_2:
	.zero		920


//--------------------- .nv.constant0.default_function_kernel_3 --------------------------
	.section	.nv.constant0.default_function_kernel_3,"a",@progbits
	.sectionflags	@""
	.align	4
.nv.constant0.default_function_kernel_3:
	.zero		920


//--------------------- .nv.constant0.default_function_kernel_1 --------------------------
	.section	.nv.constant0.default_function_kernel_1,"a",@progbits
	.sectionflags	@""
	.align	4
.nv.constant0.default_function_kernel_1:
	.zero		912


//--------------------- SYMBOLS --------------------------

	.type		.nv.reservedSmem.offset0,@object
	.size		.nv.reservedSmem.offset0,0x4
